//
// Generated by NVIDIA NVVM Compiler
//
// Compiler Build ID: CL-36424714
// Cuda compilation tools, release 13.0, V13.0.88
// Based on NVVM 20.0.0
//

.version 9.0
.target sm_100
.address_size 64

	// .globl	_Z8init_gpuiiiPf
.extern .shared .align 16 .b8 shared_row[];

.visible .entry _Z8init_gpuiiiPf(
	.param .u32 _Z8init_gpuiiiPf_param_0,
	.param .u32 _Z8init_gpuiiiPf_param_1,
	.param .u32 _Z8init_gpuiiiPf_param_2,
	.param .u64 .ptr .align 1 _Z8init_gpuiiiPf_param_3
)
{
	.reg .pred 	%p<9>;
	.reg .b32 	%r<46>;
	.reg .b32 	%f<38>;
	.reg .b64 	%rd<13>;

	ld.param.u32 	%r16, [_Z8init_gpuiiiPf_param_0];
	ld.param.u32 	%r17, [_Z8init_gpuiiiPf_param_1];
	ld.param.u32 	%r18, [_Z8init_gpuiiiPf_param_2];
	ld.param.u64 	%rd2, [_Z8init_gpuiiiPf_param_3];
	mov.u32 	%r19, %ctaid.x;
	mov.u32 	%r20, %ntid.x;
	mov.u32 	%r21, %tid.x;
	mad.lo.s32 	%r1, %r19, %r20, %r21;
	setp.ge.s32 	%p1, %r1, %r16;
	@%p1 bra 	$L__BB0_12;
	cvta.to.global.u64 	%rd3, %rd2;
	mad.lo.s32 	%r22, %r1, %r1, %r1;
	add.s32 	%r23, %r1, %r22;
	add.s32 	%r24, %r23, 1;
	cvt.rn.f32.u32 	%f5, %r24;
	mul.f32 	%f6, %f5, 0f3F7AE148;
	mul.lo.s32 	%r25, %r16, %r16;
	cvt.rn.f32.u32 	%f7, %r25;
	div.rn.f32 	%f37, %f6, %f7;
	mul.lo.s32 	%r26, %r18, %r1;
	mul.wide.s32 	%rd4, %r26, 4;
	add.s64 	%rd1, %rd3, %rd4;
	st.global.f32 	[%rd1], %f37;
	setp.lt.s32 	%p2, %r17, 2;
	@%p2 bra 	$L__BB0_11;
	mul.lo.s32 	%r28, %r17, %r17;
	cvt.rn.f32.u32 	%f2, %r28;
	add.s32 	%r2, %r17, -1;
	add.s32 	%r29, %r17, -2;
	and.b32  	%r3, %r2, 3;
	setp.lt.u32 	%p3, %r29, 3;
	mov.b32 	%r45, 1;
	@%p3 bra 	$L__BB0_6;
	add.s32 	%r43, %r17, -4;
	and.b32  	%r31, %r2, -4;
	neg.s32 	%r41, %r31;
	mov.b32 	%r42, 0;
$L__BB0_4:
	.pragma "nounroll";
	add.s32 	%r32, %r42, 1;
	add.s32 	%r33, %r43, 2;
	add.s32 	%r34, %r43, 3;
	cvt.rn.f32.s32 	%f8, %r34;
	mul.f32 	%f9, %f8, %f8;
	div.rn.f32 	%f10, %f9, %f2;
	mul.f32 	%f11, %f37, %f10;
	mul.wide.s32 	%rd5, %r32, 4;
	add.s64 	%rd6, %rd1, %rd5;
	st.global.f32 	[%rd6], %f11;
	cvt.rn.f32.s32 	%f12, %r33;
	mul.f32 	%f13, %f12, %f12;
	div.rn.f32 	%f14, %f13, %f2;
	mul.f32 	%f15, %f37, %f14;
	st.global.f32 	[%rd6+4], %f15;
	add.s32 	%r35, %r43, 1;
	cvt.rn.f32.s32 	%f16, %r35;
	mul.f32 	%f17, %f16, %f16;
	div.rn.f32 	%f18, %f17, %f2;
	mul.f32 	%f19, %f37, %f18;
	st.global.f32 	[%rd6+8], %f19;
	cvt.rn.f32.s32 	%f20, %r43;
	mul.f32 	%f21, %f20, %f20;
	div.rn.f32 	%f22, %f21, %f2;
	mul.f32 	%f23, %f37, %f22;
	st.global.f32 	[%rd6+12], %f23;
	add.s32 	%r43, %r43, -4;
	add.s32 	%r42, %r42, 4;
	add.s32 	%r41, %r41, 4;
	setp.ne.s32 	%p4, %r41, 0;
	@%p4 bra 	$L__BB0_4;
	add.s32 	%r45, %r42, 1;
$L__BB0_6:
	setp.eq.s32 	%p5, %r3, 0;
	@%p5 bra 	$L__BB0_11;
	setp.eq.s32 	%p6, %r3, 1;
	@%p6 bra 	$L__BB0_9;
	sub.s32 	%r36, %r17, %r45;
	cvt.rn.f32.s32 	%f24, %r36;
	mul.f32 	%f25, %f24, %f24;
	div.rn.f32 	%f26, %f25, %f2;
	mul.f32 	%f27, %f37, %f26;
	mul.wide.s32 	%rd7, %r45, 4;
	add.s64 	%rd8, %rd1, %rd7;
	st.global.f32 	[%rd8], %f27;
	not.b32 	%r37, %r45;
	add.s32 	%r38, %r17, %r37;
	cvt.rn.f32.s32 	%f28, %r38;
	mul.f32 	%f29, %f28, %f28;
	div.rn.f32 	%f30, %f29, %f2;
	mul.f32 	%f31, %f37, %f30;
	st.global.f32 	[%rd8+4], %f31;
	add.s32 	%r45, %r45, 2;
$L__BB0_9:
	and.b32  	%r39, %r2, 1;
	setp.eq.b32 	%p7, %r39, 1;
	not.pred 	%p8, %p7;
	@%p8 bra 	$L__BB0_11;
	sub.s32 	%r40, %r17, %r45;
	cvt.rn.f32.s32 	%f32, %r40;
	mul.f32 	%f33, %f32, %f32;
	div.rn.f32 	%f34, %f33, %f2;
	mul.f32 	%f35, %f37, %f34;
	mul.wide.s32 	%rd9, %r45, 4;
	add.s64 	%rd10, %rd1, %rd9;
	st.global.f32 	[%rd10], %f35;
	ld.global.f32 	%f37, [%rd1];
$L__BB0_11:
	mul.wide.s32 	%rd11, %r17, 4;
	add.s64 	%rd12, %rd1, %rd11;
	st.global.f32 	[%rd12], %f37;
	ld.global.f32 	%f36, [%rd1+4];
	st.global.f32 	[%rd12+4], %f36;
$L__BB0_12:
	ret;

}
	// .globl	_Z20iteration_gpu_sharediiiPfPKf
.visible .entry _Z20iteration_gpu_sharediiiPfPKf(
	.param .u32 _Z20iteration_gpu_sharediiiPfPKf_param_0,
	.param .u32 _Z20iteration_gpu_sharediiiPfPKf_param_1,
	.param .u32 _Z20iteration_gpu_sharediiiPfPKf_param_2,
	.param .u64 .ptr .align 1 _Z20iteration_gpu_sharediiiPfPKf_param_3,
	.param .u64 .ptr .align 1 _Z20iteration_gpu_sharediiiPfPKf_param_4
)
{
	.reg .pred 	%p<10>;
	.reg .b32 	%r<31>;
	.reg .b32 	%f<16>;
	.reg .b64 	%rd<16>;

	ld.param.u32 	%r17, [_Z20iteration_gpu_sharediiiPfPKf_param_0];
	ld.param.u32 	%r15, [_Z20iteration_gpu_sharediiiPfPKf_param_1];
	ld.param.u32 	%r16, [_Z20iteration_gpu_sharediiiPfPKf_param_2];
	ld.param.u64 	%rd3, [_Z20iteration_gpu_sharediiiPfPKf_param_3];
	ld.param.u64 	%rd4, [_Z20iteration_gpu_sharediiiPfPKf_param_4];
	cvta.to.global.u64 	%rd1, %rd3;
	cvta.to.global.u64 	%rd2, %rd4;
	mov.u32 	%r1, %ctaid.x;
	mov.u32 	%r2, %tid.x;
	setp.ge.s32 	%p1, %r1, %r17;
	@%p1 bra 	$L__BB1_11;
	mul.lo.s32 	%r3, %r16, %r1;
	add.s32 	%r4, %r15, 4;
	setp.ge.s32 	%p2, %r2, %r4;
	@%p2 bra 	$L__BB1_4;
	add.s32 	%r5, %r15, 2;
	neg.s32 	%r6, %r15;
	add.s32 	%r7, %r15, -2;
	mov.u32 	%r8, %ntid.x;
	mov.u32 	%r29, %r2;
$L__BB1_3:
	setp.lt.s32 	%p3, %r29, 2;
	setp.lt.s32 	%p4, %r29, %r5;
	selp.b32 	%r18, -2, %r6, %p4;
	selp.b32 	%r19, %r7, %r18, %p3;
	add.s32 	%r20, %r19, %r29;
	add.s32 	%r21, %r20, %r3;
	mul.wide.s32 	%rd5, %r21, 4;
	add.s64 	%rd6, %rd2, %rd5;
	ld.global.f32 	%f1, [%rd6];
	shl.b32 	%r22, %r29, 2;
	mov.u32 	%r23, shared_row;
	add.s32 	%r24, %r23, %r22;
	st.shared.f32 	[%r24], %f1;
	add.s32 	%r29, %r29, %r8;
	setp.lt.s32 	%p5, %r29, %r4;
	@%p5 bra 	$L__BB1_3;
$L__BB1_4:
	bar.sync 	0;
	setp.ne.s32 	%p6, %r2, 0;
	@%p6 bra 	$L__BB1_6;
	mul.wide.s32 	%rd7, %r3, 4;
	add.s64 	%rd8, %rd2, %rd7;
	ld.global.f32 	%f2, [%rd8];
	add.s64 	%rd9, %rd1, %rd7;
	st.global.f32 	[%rd9], %f2;
$L__BB1_6:
	add.s32 	%r30, %r2, 1;
	setp.ge.s32 	%p7, %r30, %r15;
	@%p7 bra 	$L__BB1_9;
	mov.u32 	%r12, %ntid.x;
	mov.u32 	%r26, shared_row;
$L__BB1_8:
	shl.b32 	%r25, %r30, 2;
	add.s32 	%r27, %r26, %r25;
	ld.shared.f32 	%f3, [%r27];
	ld.shared.f32 	%f4, [%r27+4];
	mul.f32 	%f5, %f4, 0f3FC66666;
	fma.rn.f32 	%f6, %f3, 0f3FCCCCCD, %f5;
	ld.shared.f32 	%f7, [%r27+8];
	add.f32 	%f8, %f7, %f6;
	ld.shared.f32 	%f9, [%r27+12];
	fma.rn.f32 	%f10, %f9, 0f3F19999A, %f8;
	ld.shared.f32 	%f11, [%r27+16];
	fma.rn.f32 	%f12, %f11, 0f3E800000, %f10;
	div.rn.f32 	%f13, %f12, 0f40A00000;
	add.s32 	%r28, %r30, %r3;
	mul.wide.s32 	%rd10, %r28, 4;
	add.s64 	%rd11, %rd1, %rd10;
	st.global.f32 	[%rd11], %f13;
	add.s32 	%r30, %r30, %r12;
	setp.lt.s32 	%p8, %r30, %r15;
	@%p8 bra 	$L__BB1_8;
$L__BB1_9:
	setp.ne.s32 	%p9, %r2, 0;
	@%p9 bra 	$L__BB1_11;
	mul.wide.s32 	%rd12, %r3, 4;
	add.s64 	%rd13, %rd1, %rd12;
	ld.global.f32 	%f14, [%rd13];
	mul.wide.s32 	%rd14, %r15, 4;
	add.s64 	%rd15, %rd13, %rd14;
	st.global.f32 	[%rd15], %f14;
	ld.global.f32 	%f15, [%rd13+4];
	st.global.f32 	[%rd15+4], %f15;
$L__BB1_11:
	ret;

}


// ===== COMPILED SASS (sm_100) =====

	.target	sm_100

	.elftype	@"ET_EXEC"


//--------------------- .note.nv.tkinfo           --------------------------
	.section	.note.nv.tkinfo,"",@"SHT_NOTE"
	.sectionflags	@"SHF_NOTE_NV_TKINFO"
	.tkinfo
        /*0018*/ 	.word	0x00000002
        /*0030*/ 	.string	""
        /*0030*/ 	.string	"ptxas"
        /*0030*/ 	.string	"Cuda compilation tools, release 13.0, V13.0.88"
        /*0030*/ 	.string	"Build cuda_13.0.r13.0/compiler.36424714_0"
        /*0030*/ 	.string	"-arch sm_100 -m 64 "



//--------------------- .note.nv.cuinfo           --------------------------
	.section	.note.nv.cuinfo,"",@"SHT_NOTE"
	.sectionflags	@"SHF_NOTE_NV_CUINFO"
        /*0018*/ 	.short	0x0002
        /*001a*/ 	.short	0x0064
        /*001c*/ 	.short	0x0082
	.zero		2


//--------------------- .nv.info                  --------------------------
	.section	.nv.info,"",@"SHT_CUDA_INFO"
	.align	4


	//----- nvinfo : EIATTR_REGCOUNT
	.align		4
        /*0000*/ 	.byte	0x04, 0x2f
        /*0002*/ 	.short	(.L_1 - .L_0)
	.align		4
.L_0:
        /*0004*/ 	.word	index@(_Z8init_gpuiiiPf)
        /*0008*/ 	.word	0x00000015


	//----- nvinfo : EIATTR_FRAME_SIZE
	.align		4
.L_1:
        /*000c*/ 	.byte	0x04, 0x11
        /*000e*/ 	.short	(.L_3 - .L_2)
	.align		4
.L_2:
        /*0010*/ 	.word	index@($__internal_1_$__cuda_sm3x_div_rn_noftz_f32_slowpath)
        /*0014*/ 	.word	0x00000000


	//----- nvinfo : EIATTR_FRAME_SIZE
	.align		4
.L_3:
        /*0018*/ 	.byte	0x04, 0x11
        /*001a*/ 	.short	(.L_5 - .L_4)
	.align		4
.L_4:
        /*001c*/ 	.word	index@(_Z8init_gpuiiiPf)
        /*0020*/ 	.word	0x00000000


	//----- nvinfo : EIATTR_REGCOUNT
	.align		4
.L_5:
        /*0024*/ 	.byte	0x04, 0x2f
        /*0026*/ 	.short	(.L_7 - .L_6)
	.align		4
.L_6:
        /*0028*/ 	.word	index@(_Z20iteration_gpu_sharediiiPfPKf)
        /*002c*/ 	.word	0x00000014


	//----- nvinfo : EIATTR_FRAME_SIZE
	.align		4
.L_7:
        /*0030*/ 	.byte	0x04, 0x11
        /*0032*/ 	.short	(.L_9 - .L_8)
	.align		4
.L_8:
        /*0034*/ 	.word	index@($__internal_0_$__cuda_sm3x_div_rn_noftz_f32_slowpath)
        /*0038*/ 	.word	0x00000000


	//----- nvinfo : EIATTR_FRAME_SIZE
	.align		4
.L_9:
        /*003c*/ 	.byte	0x04, 0x11
        /*003e*/ 	.short	(.L_11 - .L_10)
	.align		4
.L_10:
        /*0040*/ 	.word	index@(_Z20iteration_gpu_sharediiiPfPKf)
        /*0044*/ 	.word	0x00000000


	//----- nvinfo : EIATTR_MIN_STACK_SIZE
	.align		4
.L_11:
        /*0048*/ 	.byte	0x04, 0x12
        /*004a*/ 	.short	(.L_13 - .L_12)
	.align		4
.L_12:
        /*004c*/ 	.word	index@(_Z20iteration_gpu_sharediiiPfPKf)
        /*0050*/ 	.word	0x00000000


	//----- nvinfo : EIATTR_MIN_STACK_SIZE
	.align		4
.L_13:
        /*0054*/ 	.byte	0x04, 0x12
        /*0056*/ 	.short	(.L_15 - .L_14)
	.align		4
.L_14:
        /*0058*/ 	.word	index@(_Z8init_gpuiiiPf)
        /*005c*/ 	.word	0x00000000
.L_15:


//--------------------- .nv.compat                --------------------------
	.section	.nv.compat,"",@"SHT_CUDA_COMPAT_INFO"
	.align	4
        /*0000*/ 	.byte	0x02, 0x09, 0x00, 0x00, 0x02, 0x02, 0x01, 0x00, 0x02, 0x05, 0x05, 0x00, 0x03, 0x07, 0x01, 0x01
        /*0010*/ 	.byte	0x02, 0x03, 0x00, 0x00, 0x02, 0x06, 0x01, 0x00, 0x04, 0x0b, 0x08, 0x00, 0x01, 0x00, 0x00, 0x00
        /*0020*/ 	.byte	0x00, 0x00, 0x00, 0x00


//--------------------- .nv.info._Z20iteration_gpu_sharediiiPfPKf --------------------------
	.section	.nv.info._Z20iteration_gpu_sharediiiPfPKf,"",@"SHT_CUDA_INFO"
	.sectionflags	@""
	.align	4


	//----- nvinfo : EIATTR_CUDA_API_VERSION
	.align		4
        /*0000*/ 	.byte	0x04, 0x37
        /*0002*/ 	.short	(.L_17 - .L_16)
.L_16:
        /*0004*/ 	.word	0x00000082


	//----- nvinfo : EIATTR_KPARAM_INFO
	.align		4
.L_17:
        /*0008*/ 	.byte	0x04, 0x17
        /*000a*/ 	.short	(.L_19 - .L_18)
.L_18:
        /*000c*/ 	.word	0x00000000
        /*0010*/ 	.short	0x0004
        /*0012*/ 	.short	0x0018
        /*0014*/ 	.byte	0x00, 0xf5, 0x21, 0x00


	//----- nvinfo : EIATTR_KPARAM_INFO
	.align		4
.L_19:
        /*0018*/ 	.byte	0x04, 0x17
        /*001a*/ 	.short	(.L_21 - .L_20)
.L_20:
        /*001c*/ 	.word	0x00000000
        /*0020*/ 	.short	0x0003
        /*0022*/ 	.short	0x0010
        /*0024*/ 	.byte	0x00, 0xf5, 0x21, 0x00


	//----- nvinfo : EIATTR_KPARAM_INFO
	.align		4
.L_21:
        /*0028*/ 	.byte	0x04, 0x17
        /*002a*/ 	.short	(.L_23 - .L_22)
.L_22:
        /*002c*/ 	.word	0x00000000
        /*0030*/ 	.short	0x0002
        /*0032*/ 	.short	0x0008
        /*0034*/ 	.byte	0x00, 0xf0, 0x11, 0x00


	//----- nvinfo : EIATTR_KPARAM_INFO
	.align		4
.L_23:
        /*0038*/ 	.byte	0x04, 0x17
        /*003a*/ 	.short	(.L_25 - .L_24)
.L_24:
        /*003c*/ 	.word	0x00000000
        /*0040*/ 	.short	0x0001
        /*0042*/ 	.short	0x0004
        /*0044*/ 	.byte	0x00, 0xf0, 0x11, 0x00


	//----- nvinfo : EIATTR_KPARAM_INFO
	.align		4
.L_25:
        /*0048*/ 	.byte	0x04, 0x17
        /*004a*/ 	.short	(.L_27 - .L_26)
.L_26:
        /*004c*/ 	.word	0x00000000
        /*0050*/ 	.short	0x0000
        /*0052*/ 	.short	0x0000
        /*0054*/ 	.byte	0x00, 0xf0, 0x11, 0x00


	//----- nvinfo : EIATTR_SPARSE_MMA_MASK
	.align		4
.L_27:
        /*0058*/ 	.byte	0x03, 0x50
        /*005a*/ 	.short	0x0000


	//----- nvinfo : EIATTR_MAXREG_COUNT
	.align		4
        /*005c*/ 	.byte	0x03, 0x1b
        /*005e*/ 	.short	0x00ff


	//----- nvinfo : EIATTR_NUM_BARRIERS
	.align		4
        /*0060*/ 	.byte	0x02, 0x4c
        /*0062*/ 	.byte	0x01
	.zero		1


	//----- nvinfo : EIATTR_MERCURY_ISA_VERSION
	.align		4
        /*0064*/ 	.byte	0x03, 0x5f
        /*0066*/ 	.short	0x0101


	//----- nvinfo : EIATTR_VRC_CTA_INIT_COUNT
	.align		4
        /*0068*/ 	.byte	0x02, 0x4a
	.zero		1
	.zero		1


	//----- nvinfo : EIATTR_EXIT_INSTR_OFFSETS
	.align		4
        /*006c*/ 	.byte	0x04, 0x1c
        /*006e*/ 	.short	(.L_29 - .L_28)


	//   ....[0]....
.L_28:
        /*0070*/ 	.word	0x00000040


	//   ....[1]....
        /*0074*/ 	.word	0x000005c0


	//   ....[2]....
        /*0078*/ 	.word	0x00000640


	//----- nvinfo : EIATTR_CRS_STACK_SIZE
	.align		4
.L_29:
        /*007c*/ 	.byte	0x04, 0x1e
        /*007e*/ 	.short	(.L_31 - .L_30)
.L_30:
        /*0080*/ 	.word	0x00000000


	//----- nvinfo : EIATTR_CBANK_PARAM_SIZE
	.align		4
.L_31:
        /*0084*/ 	.byte	0x03, 0x19
        /*0086*/ 	.short	0x0020


	//----- nvinfo : EIATTR_PARAM_CBANK
	.align		4
        /*0088*/ 	.byte	0x04, 0x0a
        /*008a*/ 	.short	(.L_33 - .L_32)
	.align		4
.L_32:
        /*008c*/ 	.word	index@(.nv.constant0._Z20iteration_gpu_sharediiiPfPKf)
        /*0090*/ 	.short	0x0380
        /*0092*/ 	.short	0x0020


	//----- nvinfo : EIATTR_SW_WAR
	.align		4
.L_33:
        /*0094*/ 	.byte	0x04, 0x36
        /*0096*/ 	.short	(.L_35 - .L_34)
.L_34:
        /*0098*/ 	.word	0x00000008
.L_35:


//--------------------- .nv.info._Z8init_gpuiiiPf --------------------------
	.section	.nv.info._Z8init_gpuiiiPf,"",@"SHT_CUDA_INFO"
	.sectionflags	@""
	.align	4


	//----- nvinfo : EIATTR_CUDA_API_VERSION
	.align		4
        /*0000*/ 	.byte	0x04, 0x37
        /*0002*/ 	.short	(.L_37 - .L_36)
.L_36:
        /*0004*/ 	.word	0x00000082


	//----- nvinfo : EIATTR_KPARAM_INFO
	.align		4
.L_37:
        /*0008*/ 	.byte	0x04, 0x17
        /*000a*/ 	.short	(.L_39 - .L_38)
.L_38:
        /*000c*/ 	.word	0x00000000
        /*0010*/ 	.short	0x0003
        /*0012*/ 	.short	0x0010
        /*0014*/ 	.byte	0x00, 0xf5, 0x21, 0x00


	//----- nvinfo : EIATTR_KPARAM_INFO
	.align		4
.L_39:
        /*0018*/ 	.byte	0x04, 0x17
        /*001a*/ 	.short	(.L_41 - .L_40)
.L_40:
        /*001c*/ 	.word	0x00000000
        /*0020*/ 	.short	0x0002
        /*0022*/ 	.short	0x0008
        /*0024*/ 	.byte	0x00, 0xf0, 0x11, 0x00


	//----- nvinfo : EIATTR_KPARAM_INFO
	.align		4
.L_41:
        /*0028*/ 	.byte	0x04, 0x17
        /*002a*/ 	.short	(.L_43 - .L_42)
.L_42:
        /*002c*/ 	.word	0x00000000
        /*0030*/ 	.short	0x0001
        /*0032*/ 	.short	0x0004
        /*0034*/ 	.byte	0x00, 0xf0, 0x11, 0x00


	//----- nvinfo : EIATTR_KPARAM_INFO
	.align		4
.L_43:
        /*0038*/ 	.byte	0x04, 0x17
        /*003a*/ 	.short	(.L_45 - .L_44)
.L_44:
        /*003c*/ 	.word	0x00000000
        /*0040*/ 	.short	0x0000
        /*0042*/ 	.short	0x0000
        /*0044*/ 	.byte	0x00, 0xf0, 0x11, 0x00


	//----- nvinfo : EIATTR_SPARSE_MMA_MASK
	.align		4
.L_45:
        /*0048*/ 	.byte	0x03, 0x50
        /*004a*/ 	.short	0x0000


	//----- nvinfo : EIATTR_MAXREG_COUNT
	.align		4
        /*004c*/ 	.byte	0x03, 0x1b
        /*004e*/ 	.short	0x00ff


	//----- nvinfo : EIATTR_MERCURY_ISA_VERSION
	.align		4
        /*0050*/ 	.byte	0x03, 0x5f
        /*0052*/ 	.short	0x0101


	//----- nvinfo : EIATTR_VRC_CTA_INIT_COUNT
	.align		4
        /*0054*/ 	.byte	0x02, 0x4a
	.zero		1
	.zero		1


	//----- nvinfo : EIATTR_EXIT_INSTR_OFFSETS
	.align		4
        /*0058*/ 	.byte	0x04, 0x1c
        /*005a*/ 	.short	(.L_47 - .L_46)


	//   ....[0]....
.L_46:
        /*005c*/ 	.word	0x00000070


	//   ....[1]....
        /*0060*/ 	.word	0x00000c30


	//----- nvinfo : EIATTR_CRS_STACK_SIZE
	.align		4
.L_47:
        /*0064*/ 	.byte	0x04, 0x1e
        /*0066*/ 	.short	(.L_49 - .L_48)
.L_48:
        /*0068*/ 	.word	0x00000000


	//----- nvinfo : EIATTR_CBANK_PARAM_SIZE
	.align		4
.L_49:
        /*006c*/ 	.byte	0x03, 0x19
        /*006e*/ 	.short	0x0018


	//----- nvinfo : EIATTR_PARAM_CBANK
	.align		4
        /*0070*/ 	.byte	0x04, 0x0a
        /*0072*/ 	.short	(.L_51 - .L_50)
	.align		4
.L_50:
        /*0074*/ 	.word	index@(.nv.constant0._Z8init_gpuiiiPf)
        /*0078*/ 	.short	0x0380
        /*007a*/ 	.short	0x0018


	//----- nvinfo : EIATTR_SW_WAR
	.align		4
.L_51:
        /*007c*/ 	.byte	0x04, 0x36
        /*007e*/ 	.short	(.L_53 - .L_52)
.L_52:
        /*0080*/ 	.word	0x00000008
.L_53:


//--------------------- .nv.callgraph             --------------------------
	.section	.nv.callgraph,"",@"SHT_CUDA_CALLGRAPH"
	.align	4
	.sectionentsize	8
	.align		4
        /*0000*/ 	.word	0x00000000
	.align		4
        /*0004*/ 	.word	0xffffffff
	.align		4
        /*0008*/ 	.word	0x00000000
	.align		4
        /*000c*/ 	.word	0xfffffffe
	.align		4
        /*0010*/ 	.word	0x00000000
	.align		4
        /*0014*/ 	.word	0xfffffffd
	.align		4
        /*0018*/ 	.word	0x00000000
	.align		4
        /*001c*/ 	.word	0xfffffffc


//--------------------- .text._Z20iteration_gpu_sharediiiPfPKf --------------------------
	.section	.text._Z20iteration_gpu_sharediiiPfPKf,"ax",@progbits
	.align	128
        .global         _Z20iteration_gpu_sharediiiPfPKf
        .type           _Z20iteration_gpu_sharediiiPfPKf,@function
        .size           _Z20iteration_gpu_sharediiiPfPKf,(.L_x_48 - _Z20iteration_gpu_sharediiiPfPKf)
        .other          _Z20iteration_gpu_sharediiiPfPKf,@"STO_CUDA_ENTRY STV_DEFAULT"
_Z20iteration_gpu_sharediiiPfPKf:
.text._Z20iteration_gpu_sharediiiPfPKf:
[----:B------:R-:W-:Y:S08]  /*0000*/  LDC R1, c[0x0][0x37c] ;  /* 0x0000df00ff017b82 */ /* 0x000ff00000000800 */
[----:B------:R-:W0:Y:S08]  /*0010*/  S2UR UR4, SR_CTAID.X ;  /* 0x00000000000479c3 */ /* 0x000e300000002500 */
[----:B------:R-:W0:Y:S02]  /*0020*/  LDC R0, c[0x0][0x380] ;  /* 0x0000e000ff007b82 */ /* 0x000e240000000800 */
[----:B0-----:R-:W-:-:S13]  /*0030*/  ISETP.LE.AND P0, PT, R0, UR4, PT ;  /* 0x0000000400007c0c */ /* 0x001fda000bf03270 */
[----:B------:R-:W-:Y:S05]  /*0040*/  @P0 EXIT ;  /* 0x000000000000094d */ /* 0x000fea0003800000 */
[----:B------:R-:W0:Y:S01]  /*0050*/  S2R R3, SR_TID.X ;  /* 0x0000000000037919 */ /* 0x000e220000002100 */
[----:B------:R-:W1:Y:S01]  /*0060*/  LDCU UR5, c[0x0][0x384] ;  /* 0x00007080ff0577ac */ /* 0x000e620008000800 */
[----:B------:R-:W2:Y:S01]  /*0070*/  LDC R2, c[0x0][0x388] ;  /* 0x0000e200ff027b82 */ /* 0x000ea20000000800 */
[----:B------:R-:W-:Y:S01]  /*0080*/  BSSY.RECONVERGENT B0, `(.L_x_0) ;  /* 0x000001e000007945 */ /* 0x000fe20003800200 */
[----:B------:R-:W3:Y:S01]  /*0090*/  LDCU.64 UR6, c[0x0][0x358] ;  /* 0x00006b00ff0677ac */ /* 0x000ee20008000a00 */
[----:B-1----:R-:W-:Y:S01]  /*00a0*/  IMAD.U32 R0, RZ, RZ, UR5 ;  /* 0x00000005ff007e24 */ /* 0x002fe2000f8e00ff */
[----:B------:R-:W1:Y:S03]  /*00b0*/  LDCU UR5, c[0x0][0x384] ;  /* 0x00007080ff0577ac */ /* 0x000e660008000800 */
[----:B------:R-:W-:Y:S02]  /*00c0*/  VIADD R6, R0, 0x4 ;  /* 0x0000000400067836 */ /* 0x000fe40000000000 */
[----:B--2---:R-:W-:-:S03]  /*00d0*/  IMAD R2, R2, UR4, RZ ;  /* 0x0000000402027c24 */ /* 0x004fc6000f8e02ff */
[C---:B0-----:R-:W-:Y:S01]  /*00e0*/  ISETP.GE.AND P0, PT, R3.reuse, R6, PT ;  /* 0x000000060300720c */ /* 0x041fe20003f06270 */
[----:B------:R-:W-:-:S12]  /*00f0*/  VIADD R7, R3, 0x1 ;  /* 0x0000000103077836 */ /* 0x000fd80000000000 */
[----:B-1-3--:R-:W-:Y:S05]  /*0100*/  @P0 BRA `(.L_x_1) ;  /* 0x0000000000540947 */ /* 0x00afea0003800000 */
[----:B------:R-:W0:Y:S01]  /*0110*/  S2R R9, SR_CgaCtaId ;  /* 0x0000000000097919 */ /* 0x000e220000008800 */
[----:B------:R-:W1:Y:S01]  /*0120*/  LDC R14, c[0x0][0x360] ;  /* 0x0000d800ff0e7b82 */ /* 0x000e620000000800 */
[----:B------:R-:W-:Y:S01]  /*0130*/  MOV R8, 0x400 ;  /* 0x0000040000087802 */ /* 0x000fe20000000f00 */
[C---:B------:R-:W-:Y:S02]  /*0140*/  VIADD R10, R0.reuse, 0x2 ;  /* 0x00000002000a7836 */ /* 0x040fe40000000000 */
[----:B------:R-:W-:Y:S02]  /*0150*/  VIADD R11, R0, 0xfffffffe ;  /* 0xfffffffe000b7836 */ /* 0x000fe40000000000 */
[----:B------:R-:W-:Y:S02]  /*0160*/  IMAD.MOV R16, RZ, RZ, -R0 ;  /* 0x000000ffff107224 */ /* 0x000fe400078e0a00 */
[----:B------:R-:W2:Y:S01]  /*0170*/  LDC.64 R4, c[0x0][0x398] ;  /* 0x0000e600ff047b82 */ /* 0x000ea20000000a00 */
[----:B------:R-:W-:Y:S01]  /*0180*/  IMAD.MOV.U32 R13, RZ, RZ, R3 ;  /* 0x000000ffff0d7224 */ /* 0x000fe200078e0003 */
[----:B0-----:R-:W-:-:S07]  /*0190*/  LEA R12, R9, R8, 0x18 ;  /* 0x00000008090c7211 */ /* 0x001fce00078ec0ff */
.L_x_2:
[C---:B------:R-:W-:Y:S02]  /*01a0*/  ISETP.GE.AND P1, PT, R13.reuse, R10, PT ;  /* 0x0000000a0d00720c */ /* 0x040fe40003f26270 */
[----:B------:R-:W-:Y:S02]  /*01b0*/  ISETP.GE.AND P0, PT, R13, 0x2, PT ;  /* 0x000000020d00780c */ /* 0x000fe40003f06270 */
[----:B0-----:R-:W-:-:S04]  /*01c0*/  SEL R8, R16, 0xfffffffe, P1 ;  /* 0xfffffffe10087807 */ /* 0x001fc80000800000 */
[----:B------:R-:W-:-:S04]  /*01d0*/  SEL R8, R11, R8, !P0 ;  /* 0x000000080b087207 */ /* 0x000fc80004000000 */
[----:B------:R-:W-:-:S05]  /*01e0*/  IADD3 R9, PT, PT, R2, R8, R13 ;  /* 0x0000000802097210 */ /* 0x000fca0007ffe00d */
[----:B--2---:R-:W-:-:S06]  /*01f0*/  IMAD.WIDE R8, R9, 0x4, R4 ;  /* 0x0000000409087825 */ /* 0x004fcc00078e0204 */
[----:B------:R-:W2:Y:S01]  /*0200*/  LDG.E R8, desc[UR6][R8.64] ;  /* 0x0000000608087981 */ /* 0x000ea2000c1e1900 */
[----:B------:R-:W-:Y:S01]  /*0210*/  LEA R15, R13, R12, 0x2 ;  /* 0x0000000c0d0f7211 */ /* 0x000fe200078e10ff */
[----:B-1----:R-:W-:-:S05]  /*0220*/  IMAD.IADD R13, R14, 0x1, R13 ;  /* 0x000000010e0d7824 */ /* 0x002fca00078e020d */
[----:B------:R-:W-:Y:S01]  /*0230*/  ISETP.GE.AND P0, PT, R13, R6, PT ;  /* 0x000000060d00720c */ /* 0x000fe20003f06270 */
[----:B--2---:R0:W-:-:S12]  /*0240*/  STS [R15], R8 ;  /* 0x000000080f007388 */ /* 0x0041d80000000800 */
[----:B------:R-:W-:Y:S05]  /*0250*/  @!P0 BRA `(.L_x_2) ;  /* 0xfffffffc00d08947 */ /* 0x000fea000383ffff */
.L_x_1:
[----:B------:R-:W-:Y:S05]  /*0260*/  BSYNC.RECONVERGENT B0 ;  /* 0x0000000000007941 */ /* 0x000fea0003800200 */
.L_x_0:
[----:B------:R-:W-:Y:S01]  /*0270*/  BAR.SYNC.DEFER_BLOCKING 0x0 ;  /* 0x0000000000007b1d */ /* 0x000fe20000010000 */
[----:B------:R-:W-:Y:S02]  /*0280*/  ISETP.NE.AND P0, PT, R3, RZ, PT ;  /* 0x000000ff0300720c */ /* 0x000fe40003f05270 */
[----:B------:R-:W-:-:S03]  /*0290*/  ISETP.GE.AND P1, PT, R7, R0, PT ;  /* 0x000000000700720c */ /* 0x000fc60003f26270 */
[----:B------:R-:W-:Y:S08]  /*02a0*/  BSSY.RECONVERGENT B0, `(.L_x_3) ;  /* 0x0000008000007945 */ /* 0x000ff00003800200 */
[----:B------:R-:W-:Y:S05]  /*02b0*/  @P0 BRA `(.L_x_4) ;  /* 0x0000000000180947 */ /* 0x000fea0003800000 */
[----:B------:R-:W1:Y:S08]  /*02c0*/  LDC.64 R4, c[0x0][0x398] ;  /* 0x0000e600ff047b82 */ /* 0x000e700000000a00 */
[----:B0-----:R-:W0:Y:S01]  /*02d0*/  LDC.64 R8, c[0x0][0x390] ;  /* 0x0000e400ff087b82 */ /* 0x001e220000000a00 */
[----:B-1----:R-:W-:-:S06]  /*02e0*/  IMAD.WIDE R4, R2, 0x4, R4 ;  /* 0x0000000402047825 */ /* 0x002fcc00078e0204 */
[----:B------:R-:W2:Y:S01]  /*02f0*/  LDG.E R5, desc[UR6][R4.64] ;  /* 0x0000000604057981 */ /* 0x000ea2000c1e1900 */
[----:B0-----:R-:W-:-:S05]  /*0300*/  IMAD.WIDE R8, R2, 0x4, R8 ;  /* 0x0000000402087825 */ /* 0x001fca00078e0208 */
[----:B--2---:R1:W-:Y:S02]  /*0310*/  STG.E desc[UR6][R8.64], R5 ;  /* 0x0000000508007986 */ /* 0x0043e4000c101906 */
.L_x_4:
[----:B------:R-:W-:Y:S05]  /*0320*/  BSYNC.RECONVERGENT B0 ;  /* 0x0000000000007941 */ /* 0x000fea0003800200 */
.L_x_3:
[----:B------:R-:W-:Y:S04]  /*0330*/  BSSY.RECONVERGENT B2, `(.L_x_5) ;  /* 0x0000027000027945 */ /* 0x000fe80003800200 */
[----:B------:R-:W-:Y:S05]  /*0340*/  @P1 BRA `(.L_x_6) ;  /* 0x0000000000941947 */ /* 0x000fea0003800000 */
[----:B-1----:R-:W1:Y:S01]  /*0350*/  S2R R9, SR_CgaCtaId ;  /* 0x0000000000097919 */ /* 0x002e620000008800 */
[----:B------:R-:W2:Y:S01]  /*0360*/  LDC R6, c[0x0][0x360] ;  /* 0x0000d800ff067b82 */ /* 0x000ea20000000800 */
[----:B0-----:R-:W-:-:S07]  /*0370*/  MOV R8, 0x400 ;  /* 0x0000040000087802 */ /* 0x001fce0000000f00 */
[----:B------:R-:W0:Y:S01]  /*0380*/  LDC.64 R4, c[0x0][0x390] ;  /* 0x0000e400ff047b82 */ /* 0x000e220000000a00 */
[----:B-1----:R-:W-:-:S07]  /*0390*/  LEA R8, R9, R8, 0x18 ;  /* 0x0000000809087211 */ /* 0x002fce00078ec0ff */
.L_x_9:
[----:B---3--:R-:W-:Y:S01]  /*03a0*/  IMAD R9, R7, 0x4, R8 ;  /* 0x0000000407097824 */ /* 0x008fe200078e0208 */
[----:B------:R-:W-:Y:S04]  /*03b0*/  BSSY.RECONVERGENT B1, `(.L_x_7) ;  /* 0x0000017000017945 */ /* 0x000fe80003800200 */
[----:B------:R-:W1:Y:S04]  /*03c0*/  LDS R10, [R9+0x4] ;  /* 0x00000400090a7984 */ /* 0x000e680000000800 */
[----:B------:R-:W3:Y:S04]  /*03d0*/  LDS R0, [R9] ;  /* 0x0000000009007984 */ /* 0x000ee80000000800 */
[----:B------:R-:W4:Y:S04]  /*03e0*/  LDS R13, [R9+0x8] ;  /* 0x00000800090d7984 */ /* 0x000f280000000800 */
[----:B------:R-:W5:Y:S04]  /*03f0*/  LDS R15, [R9+0xc] ;  /* 0x00000c00090f7984 */ /* 0x000f680000000800 */
[----:B------:R-:W2:Y:S01]  /*0400*/  LDS R17, [R9+0x10] ;  /* 0x0000100009117984 */ /* 0x000ea20000000800 */
[----:B-1----:R-:W-:Y:S01]  /*0410*/  FMUL R11, R10, 1.5499999523162841797 ;  /* 0x3fc666660a0b7820 */ /* 0x002fe20000400000 */
[----:B------:R-:W-:-:S03]  /*0420*/  IMAD.MOV.U32 R10, RZ, RZ, 0x40a00000 ;  /* 0x40a00000ff0a7424 */ /* 0x000fc600078e00ff */
[----:B---3--:R-:W-:Y:S01]  /*0430*/  FFMA R0, R0, 1.6000000238418579102, R11 ;  /* 0x3fcccccd00007823 */ /* 0x008fe2000000000b */
[----:B------:R-:W-:-:S03]  /*0440*/  IMAD.MOV.U32 R11, RZ, RZ, 0x3e4ccccd ;  /* 0x3e4ccccdff0b7424 */ /* 0x000fc600078e00ff */
[----:B----4-:R-:W-:Y:S01]  /*0450*/  FADD R0, R0, R13 ;  /* 0x0000000d00007221 */ /* 0x010fe20000000000 */
[----:B------:R-:W-:-:S03]  /*0460*/  FFMA R10, R11, -R10, 1 ;  /* 0x3f8000000b0a7423 */ /* 0x000fc6000000080a */
[----:B-----5:R-:W-:Y:S01]  /*0470*/  FFMA R0, R15, 0.60000002384185791016, R0 ;  /* 0x3f19999a0f007823 */ /* 0x020fe20000000000 */
[----:B------:R-:W-:-:S03]  /*0480*/  FFMA R11, R10, R11, 0.20000000298023223877 ;  /* 0x3e4ccccd0a0b7423 */ /* 0x000fc6000000000b */
[----:B--2---:R-:W-:-:S04]  /*0490*/  FFMA R0, R17, 0.25, R0 ;  /* 0x3e80000011007823 */ /* 0x004fc80000000000 */
[----:B------:R-:W1:Y:S01]  /*04a0*/  FCHK P0, R0, 5 ;  /* 0x40a0000000007902 */ /* 0x000e620000000000 */
[----:B------:R-:W-:-:S04]  /*04b0*/  FFMA R9, R0, R11, RZ ;  /* 0x0000000b00097223 */ /* 0x000fc800000000ff */
[----:B------:R-:W-:-:S04]  /*04c0*/  FFMA R10, R9, -5, R0 ;  /* 0xc0a00000090a7823 */ /* 0x000fc80000000000 */
[----:B------:R-:W-:Y:S01]  /*04d0*/  FFMA R9, R11, R10, R9 ;  /* 0x0000000a0b097223 */ /* 0x000fe20000000009 */
[----:B-1----:R-:W-:Y:S06]  /*04e0*/  @!P0 BRA `(.L_x_8) ;  /* 0x00000000000c8947 */ /* 0x002fec0003800000 */
[----:B------:R-:W-:-:S07]  /*04f0*/  MOV R10, 0x510 ;  /* 0x00000510000a7802 */ /* 0x000fce0000000f00 */
[----:B0-----:R-:W-:Y:S05]  /*0500*/  CALL.REL.NOINC `($__internal_0_$__cuda_sm3x_div_rn_noftz_f32_slowpath) ;  /* 0x0000000000507944 */ /* 0x001fea0003c00000 */
[----:B------:R-:W-:-:S07]  /*0510*/  IMAD.MOV.U32 R9, RZ, RZ, R0 ;  /* 0x000000ffff097224 */ /* 0x000fce00078e0000 */
.L_x_8:
[----:B------:R-:W-:Y:S05]  /*0520*/  BSYNC.RECONVERGENT B1 ;  /* 0x0000000000017941 */ /* 0x000fea0003800200 */
.L_x_7:
[----:B------:R-:W-:Y:S01]  /*0530*/  IADD3 R11, PT, PT, R2, R7, RZ ;  /* 0x00000007020b7210 */ /* 0x000fe20007ffe0ff */
[----:B------:R-:W-:Y:S02]  /*0540*/  IMAD.U32 R0, RZ, RZ, UR5 ;  /* 0x00000005ff007e24 */ /* 0x000fe4000f8e00ff */
[----:B------:R-:W-:Y:S02]  /*0550*/  IMAD.IADD R7, R6, 0x1, R7 ;  /* 0x0000000106077824 */ /* 0x000fe400078e0207 */
[----:B0-----:R-:W-:-:S03]  /*0560*/  IMAD.WIDE R10, R11, 0x4, R4 ;  /* 0x000000040b0a7825 */ /* 0x001fc600078e0204 */
[----:B------:R-:W-:Y:S02]  /*0570*/  ISETP.GE.AND P0, PT, R7, R0, PT ;  /* 0x000000000700720c */ /* 0x000fe40003f06270 */
[----:B------:R3:W-:Y:S11]  /*0580*/  STG.E desc[UR6][R10.64], R9 ;  /* 0x000000090a007986 */ /* 0x0007f6000c101906 */
[----:B------:R-:W-:Y:S05]  /*0590*/  @!P0 BRA `(.L_x_9) ;  /* 0xfffffffc00808947 */ /* 0x000fea000383ffff */
.L_x_6:
[----:B------:R-:W-:Y:S05]  /*05a0*/  BSYNC.RECONVERGENT B2 ;  /* 0x0000000000027941 */ /* 0x000fea0003800200 */
.L_x_5:
[----:B------:R-:W-:-:S13]  /*05b0*/  ISETP.NE.AND P0, PT, R3, RZ, PT ;  /* 0x000000ff0300720c */ /* 0x000fda0003f05270 */
[----:B------:R-:W-:Y:S05]  /*05c0*/  @P0 EXIT ;  /* 0x000000000000094d */ /* 0x000fea0003800000 */
[----:B-1----:R-:W1:Y:S02]  /*05d0*/  LDC.64 R4, c[0x0][0x390] ;  /* 0x0000e400ff047b82 */ /* 0x002e640000000a00 */
[----:B-1----:R-:W-:-:S05]  /*05e0*/  IMAD.WIDE R4, R2, 0x4, R4 ;  /* 0x0000000402047825 */ /* 0x002fca00078e0204 */
[----:B------:R-:W2:Y:S01]  /*05f0*/  LDG.E R7, desc[UR6][R4.64] ;  /* 0x0000000604077981 */ /* 0x000ea2000c1e1900 */
[----:B------:R-:W-:-:S05]  /*0600*/  IMAD.WIDE R2, R0, 0x4, R4 ;  /* 0x0000000400027825 */ /* 0x000fca00078e0204 */
[----:B--2---:R-:W-:Y:S04]  /*0610*/  STG.E desc[UR6][R2.64], R7 ;  /* 0x0000000702007986 */ /* 0x004fe8000c101906 */
[----:B---3--:R-:W2:Y:S04]  /*0620*/  LDG.E R9, desc[UR6][R4.64+0x4] ;  /* 0x0000040604097981 */ /* 0x008ea8000c1e1900 */
[----:B--2---:R-:W-:Y:S01]  /*0630*/  STG.E desc[UR6][R2.64+0x4], R9 ;  /* 0x0000040902007986 */ /* 0x004fe2000c101906 */
[----:B------:R-:W-:Y:S05]  /*0640*/  EXIT ;  /* 0x000000000000794d */ /* 0x000fea0003800000 */
        .weak           $__internal_0_$__cuda_sm3x_div_rn_noftz_f32_slowpath
        .type           $__internal_0_$__cuda_sm3x_div_rn_noftz_f32_slowpath,@function
        .size           $__internal_0_$__cuda_sm3x_div_rn_noftz_f32_slowpath,(.L_x_48 - $__internal_0_$__cuda_sm3x_div_rn_noftz_f32_slowpath)
$__internal_0_$__cuda_sm3x_div_rn_noftz_f32_slowpath:
[--C-:B------:R-:W-:Y:S01]  /*0650*/  SHF.R.U32.HI R9, RZ, 0x17, R0.reuse ;  /* 0x00000017ff097819 */ /* 0x100fe20000011600 */
[----:B------:R-:W-:Y:S04]  /*0660*/  BSSY.RECONVERGENT B0, `(.L_x_10) ;  /* 0x000005c000007945 */ /* 0x000fe80003800200 */
[----:B------:R-:W-:Y:S01]  /*0670*/  BSSY.RELIABLE B3, `(.L_x_11) ;  /* 0x000001a000037945 */ /* 0x000fe20003800100 */
[----:B------:R-:W-:Y:S01]  /*0680*/  LOP3.LUT R14, R9, 0xff, RZ, 0xc0, !PT ;  /* 0x000000ff090e7812 */ /* 0x000fe200078ec0ff */
[----:B------:R-:W-:-:S04]  /*0690*/  IMAD.MOV.U32 R9, RZ, RZ, R0 ;  /* 0x000000ffff097224 */ /* 0x000fc800078e0000 */
[----:B------:R-:W-:-:S05]  /*06a0*/  VIADD R13, R14, 0xffffffff ;  /* 0xffffffff0e0d7836 */ /* 0x000fca0000000000 */
[----:B------:R-:W-:-:S13]  /*06b0*/  ISETP.GT.U32.OR P0, PT, R13, 0xfd, !PT ;  /* 0x000000fd0d00780c */ /* 0x000fda0007f04470 */
[----:B------:R-:W-:Y:S01]  /*06c0*/  @!P0 IMAD.MOV.U32 R11, RZ, RZ, RZ ;  /* 0x000000ffff0b8224 */ /* 0x000fe200078e00ff */
[----:B------:R-:W-:Y:S06]  /*06d0*/  @!P0 BRA `(.L_x_12) ;  /* 0x00000000004c8947 */ /* 0x000fec0003800000 */
[----:B------:R-:W-:-:S13]  /*06e0*/  FSETP.GTU.FTZ.AND P0, PT, |R0|, +INF , PT ;  /* 0x7f8000000000780b */ /* 0x000fda0003f1c200 */
[----:B------:R-:W-:Y:S05]  /*06f0*/  @P0 BREAK.RELIABLE B3 ;  /* 0x0000000000030942 */ /* 0x000fea0003800100 */
[----:B------:R-:W-:Y:S05]  /*0700*/  @P0 BRA `(.L_x_13) ;  /* 0x0000000400400947 */ /* 0x000fea0003800000 */
[----:B------:R-:W-:-:S05]  /*0710*/  HFMA2 R12, -RZ, RZ, 2.3125, 0 ;  /* 0x40a00000ff0c7431 */ /* 0x000fca00000001ff */
[----:B------:R-:W-:-:S13]  /*0720*/  LOP3.LUT P0, RZ, R12, 0x7fffffff, R9, 0xc8, !PT ;  /* 0x7fffffff0cff7812 */ /* 0x000fda000780c809 */
[----:B------:R-:W-:Y:S05]  /*0730*/  @!P0 BREAK.RELIABLE B3 ;  /* 0x0000000000038942 */ /* 0x000fea0003800100 */
[----:B------:R-:W-:Y:S05]  /*0740*/  @!P0 BRA `(.L_x_14) ;  /* 0x0000000400288947 */ /* 0x000fea0003800000 */
[----:B------:R-:W-:-:S13]  /*0750*/  LOP3.LUT P0, RZ, R9, 0x7fffffff, RZ, 0xc0, !PT ;  /* 0x7fffffff09ff7812 */ /* 0x000fda000780c0ff */
[----:B------:R-:W-:Y:S05]  /*0760*/  @!P0 BREAK.RELIABLE B3 ;  /* 0x0000000000038942 */ /* 0x000fea0003800100 */
[----:B------:R-:W-:Y:S05]  /*0770*/  @!P0 BRA `(.L_x_15) ;  /* 0x0000000400148947 */ /* 0x000fea0003800000 */
[----:B------:R-:W-:Y:S02]  /*0780*/  FSETP.NEU.FTZ.AND P1, PT, |R0|, +INF , PT ;  /* 0x7f8000000000780b */ /* 0x000fe40003f3d200 */
[----:B------:R-:W-:-:S04]  /*0790*/  LOP3.LUT P0, RZ, R12, 0x7fffffff, RZ, 0xc0, !PT ;  /* 0x7fffffff0cff7812 */ /* 0x000fc8000780c0ff */
[----:B------:R-:W-:-:S13]  /*07a0*/  PLOP3.LUT P0, PT, P1, P0, PT, 0x2f, 0xf2 ;  /* 0x0000000000f2781c */ /* 0x000fda0000f00577 */
[----:B------:R-:W-:Y:S05]  /*07b0*/  @P0 BREAK.RELIABLE B3 ;  /* 0x0000000000030942 */ /* 0x000fea0003800100 */
[----:B------:R-:W-:Y:S05]  /*07c0*/  @P0 BRA `(.L_x_16) ;  /* 0x0000000000f40947 */ /* 0x000fea0003800000 */
[----:B------:R-:W-:-:S13]  /*07d0*/  ISETP.GE.AND P0, PT, R13, RZ, PT ;  /* 0x000000ff0d00720c */ /* 0x000fda0003f06270 */
[----:B------:R-:W-:Y:S02]  /*07e0*/  @P0 IMAD.MOV.U32 R11, RZ, RZ, RZ ;  /* 0x000000ffff0b0224 */ /* 0x000fe400078e00ff */
[----:B------:R-:W-:Y:S01]  /*07f0*/  @!P0 FFMA R9, R0, 1.84467440737095516160e+19, RZ ;  /* 0x5f80000000098823 */ /* 0x000fe200000000ff */
[----:B------:R-:W-:-:S07]  /*0800*/  @!P0 IMAD.MOV.U32 R11, RZ, RZ, -0x40 ;  /* 0xffffffc0ff0b8424 */ /* 0x000fce00078e00ff */
.L_x_12:
[----:B------:R-:W-:Y:S05]  /*0810*/  BSYNC.RELIABLE B3 ;  /* 0x0000000000037941 */ /* 0x000fea0003800100 */
.L_x_11:
[----:B------:R-:W-:Y:S01]  /*0820*/  UMOV UR4, 0x40a00000 ;  /* 0x40a0000000047882 */ /* 0x000fe20000000000 */
[----:B------:R-:W-:Y:S01]  /*0830*/  VIADD R12, R14, 0xffffff81 ;  /* 0xffffff810e0c7836 */ /* 0x000fe20000000000 */
[----:B------:R-:W-:Y:S01]  /*0840*/  UIADD3 UR4, UPT, UPT, UR4, -0x1000000, URZ ;  /* 0xff00000004047890 */ /* 0x000fe2000fffe0ff */
[----:B------:R-:W-:Y:S02]  /*0850*/  BSSY.RECONVERGENT B3, `(.L_x_17) ;  /* 0x0000033000037945 */ /* 0x000fe40003800200 */
[----:B------:R-:W-:Y:S01]  /*0860*/  IMAD R0, R12, -0x800000, R9 ;  /* 0xff8000000c007824 */ /* 0x000fe200078e0209 */
[----:B------:R-:W-:Y:S02]  /*0870*/  IADD3 R11, PT, PT, R11, -0x2, R12 ;  /* 0xfffffffe0b0b7810 */ /* 0x000fe40007ffe00c */
[----:B------:R-:W-:-:S03]  /*0880*/  FADD.FTZ R15, -RZ, -UR4 ;  /* 0x80000004ff0f7e21 */ /* 0x000fc60008010100 */
[----:B------:R-:W0:Y:S02]  /*0890*/  MUFU.RCP R13, UR4 ;  /* 0x00000004000d7d08 */ /* 0x000e240008001000 */
[----:B0-----:R-:W-:-:S04]  /*08a0*/  FFMA R14, R13, R15, 1 ;  /* 0x3f8000000d0e7423 */ /* 0x001fc8000000000f */
[----:B------:R-:W-:-:S04]  /*08b0*/  FFMA R13, R13, R14, R13 ;  /* 0x0000000e0d0d7223 */ /* 0x000fc8000000000d */
[----:B------:R-:W-:-:S04]  /*08c0*/  FFMA R14, R0, R13, RZ ;  /* 0x0000000d000e7223 */ /* 0x000fc800000000ff */
[----:B------:R-:W-:-:S04]  /*08d0*/  FFMA R9, R15, R14, R0 ;  /* 0x0000000e0f097223 */ /* 0x000fc80000000000 */
[----:B------:R-:W-:-:S04]  /*08e0*/  FFMA R14, R13, R9, R14 ;  /* 0x000000090d0e7223 */ /* 0x000fc8000000000e */
[----:B------:R-:W-:-:S04]  /*08f0*/  FFMA R15, R15, R14, R0 ;  /* 0x0000000e0f0f7223 */ /* 0x000fc80000000000 */
[----:B------:R-:W-:-:S05]  /*0900*/  FFMA R0, R13, R15, R14 ;  /* 0x0000000f0d007223 */ /* 0x000fca000000000e */
[----:B------:R-:W-:-:S04]  /*0910*/  SHF.R.U32.HI R9, RZ, 0x17, R0 ;  /* 0x00000017ff097819 */ /* 0x000fc80000011600 */
[----:B------:R-:W-:-:S05]  /*0920*/  LOP3.LUT R9, R9, 0xff, RZ, 0xc0, !PT ;  /* 0x000000ff09097812 */ /* 0x000fca00078ec0ff */
[----:B------:R-:W-:-:S04]  /*0930*/  IMAD.IADD R16, R9, 0x1, R11 ;  /* 0x0000000109107824 */ /* 0x000fc800078e020b */
[----:B------:R-:W-:-:S05]  /*0940*/  VIADD R9, R16, 0xffffffff ;  /* 0xffffffff10097836 */ /* 0x000fca0000000000 */
[----:B------:R-:W-:-:S13]  /*0950*/  ISETP.GE.U32.AND P0, PT, R9, 0xfe, PT ;  /* 0x000000fe0900780c */ /* 0x000fda0003f06070 */
[----:B------:R-:W-:Y:S05]  /*0960*/  @!P0 BRA `(.L_x_18) ;  /* 0x0000000000808947 */ /* 0x000fea0003800000 */
[----:B------:R-:W-:-:S13]  /*0970*/  ISETP.GT.AND P0, PT, R16, 0xfe, PT ;  /* 0x000000fe1000780c */ /* 0x000fda0003f04270 */
[----:B------:R-:W-:Y:S05]  /*0980*/  @P0 BRA `(.L_x_19) ;  /* 0x00000000006c0947 */ /* 0x000fea0003800000 */
[----:B------:R-:W-:-:S13]  /*0990*/  ISETP.GE.AND P0, PT, R16, 0x1, PT ;  /* 0x000000011000780c */ /* 0x000fda0003f06270 */
[----:B------:R-:W-:Y:S05]  /*09a0*/  @P0 BRA `(.L_x_20) ;  /* 0x0000000000740947 */ /* 0x000fea0003800000 */
[----:B------:R-:W-:Y:S02]  /*09b0*/  ISETP.GE.AND P0, PT, R16, -0x18, PT ;  /* 0xffffffe81000780c */ /* 0x000fe40003f06270 */
[----:B------:R-:W-:-:S11]  /*09c0*/  LOP3.LUT R0, R0, 0x80000000, RZ, 0xc0, !PT ;  /* 0x8000000000007812 */ /* 0x000fd600078ec0ff */
[----:B------:R-:W-:Y:S05]  /*09d0*/  @!P0 BRA `(.L_x_20) ;  /* 0x0000000000688947 */ /* 0x000fea0003800000 */
[CCC-:B------:R-:W-:Y:S01]  /*09e0*/  FFMA.RZ R9, R13.reuse, R15.reuse, R14.reuse ;  /* 0x0000000f0d097223 */ /* 0x1c0fe2000000c00e */
[-CC-:B------:R-:W-:Y:S01]  /*09f0*/  FFMA.RM R12, R13, R15.reuse, R14.reuse ;  /* 0x0000000f0d0c7223 */ /* 0x180fe2000000400e */
[C---:B------:R-:W-:Y:S02]  /*0a00*/  ISETP.NE.AND P2, PT, R16.reuse, RZ, PT ;  /* 0x000000ff1000720c */ /* 0x040fe40003f45270 */
[C---:B------:R-:W-:Y:S02]  /*0a10*/  ISETP.NE.AND P1, PT, R16.reuse, RZ, PT ;  /* 0x000000ff1000720c */ /* 0x040fe40003f25270 */
[----:B------:R-:W-:Y:S01]  /*0a20*/  LOP3.LUT R11, R9, 0x7fffff, RZ, 0xc0, !PT ;  /* 0x007fffff090b7812 */ /* 0x000fe200078ec0ff */
[----:B------:R-:W-:Y:S01]  /*0a30*/  FFMA.RP R9, R13, R15, R14 ;  /* 0x0000000f0d097223 */ /* 0x000fe2000000800e */
[----:B------:R-:W-:Y:S01]  /*0a40*/  IADD3 R14, PT, PT, R16, 0x20, RZ ;  /* 0x00000020100e7810 */ /* 0x000fe20007ffe0ff */
[----:B------:R-:W-:Y:S01]  /*0a50*/  IMAD.MOV R13, RZ, RZ, -R16 ;  /* 0x000000ffff0d7224 */ /* 0x000fe200078e0a10 */
[----:B------:R-:W-:-:S02]  /*0a60*/  LOP3.LUT R11, R11, 0x800000, RZ, 0xfc, !PT ;  /* 0x008000000b0b7812 */ /* 0x000fc400078efcff */
[----:B------:R-:W-:Y:S02]  /*0a70*/  FSETP.NEU.FTZ.AND P0, PT, R9, R12, PT ;  /* 0x0000000c0900720b */ /* 0x000fe40003f1d000 */
[----:B------:R-:W-:Y:S02]  /*0a80*/  SHF.L.U32 R14, R11, R14, RZ ;  /* 0x0000000e0b0e7219 */ /* 0x000fe400000006ff */
[----:B------:R-:W-:Y:S02]  /*0a90*/  SEL R12, R13, RZ, P2 ;  /* 0x000000ff0d0c7207 */ /* 0x000fe40001000000 */
[----:B------:R-:W-:Y:S02]  /*0aa0*/  ISETP.NE.AND P1, PT, R14, RZ, P1 ;  /* 0x000000ff0e00720c */ /* 0x000fe40000f25270 */
[----:B------:R-:W-:Y:S02]  /*0ab0*/  SHF.R.U32.HI R12, RZ, R12, R11 ;  /* 0x0000000cff0c7219 */ /* 0x000fe4000001160b */
[----:B------:R-:W-:-:S02]  /*0ac0*/  PLOP3.LUT P0, PT, P0, P1, PT, 0xf8, 0x8f ;  /* 0x00000000008f781c */ /* 0x000fc40000703f70 */
[----:B------:R-:W-:Y:S02]  /*0ad0*/  SHF.R.U32.HI R14, RZ, 0x1, R12 ;  /* 0x00000001ff0e7819 */ /* 0x000fe4000001160c */
[----:B------:R-:W-:-:S04]  /*0ae0*/  SEL R9, RZ, 0x1, !P0 ;  /* 0x00000001ff097807 */ /* 0x000fc80004000000 */
[----:B------:R-:W-:-:S04]  /*0af0*/  LOP3.LUT R9, R9, 0x1, R14, 0xf8, !PT ;  /* 0x0000000109097812 */ /* 0x000fc800078ef80e */
[----:B------:R-:W-:-:S05]  /*0b00*/  LOP3.LUT R9, R9, R12, RZ, 0xc0, !PT ;  /* 0x0000000c09097212 */ /* 0x000fca00078ec0ff */
[----:B------:R-:W-:-:S05]  /*0b10*/  IMAD.IADD R9, R14, 0x1, R9 ;  /* 0x000000010e097824 */ /* 0x000fca00078e0209 */
[----:B------:R-:W-:Y:S01]  /*0b20*/  LOP3.LUT R0, R9, R0, RZ, 0xfc, !PT ;  /* 0x0000000009007212 */ /* 0x000fe200078efcff */
[----:B------:R-:W-:Y:S06]  /*0b30*/  BRA `(.L_x_20) ;  /* 0x0000000000107947 */ /* 0x000fec0003800000 */
.L_x_19:
[----:B------:R-:W-:-:S04]  /*0b40*/  LOP3.LUT R0, R0, 0x80000000, RZ, 0xc0, !PT ;  /* 0x8000000000007812 */ /* 0x000fc800078ec0ff */
[----:B------:R-:W-:Y:S01]  /*0b50*/  LOP3.LUT R0, R0, 0x7f800000, RZ, 0xfc, !PT ;  /* 0x7f80000000007812 */ /* 0x000fe200078efcff */
[----:B------:R-:W-:Y:S06]  /*0b60*/  BRA `(.L_x_20) ;  /* 0x0000000000047947 */ /* 0x000fec0003800000 */
.L_x_18:
[----:B------:R-:W-:-:S07]  /*0b70*/  IMAD R0, R11, 0x800000, R0 ;  /* 0x008000000b007824 */ /* 0x000fce00078e0200 */
.L_x_20:
[----:B------:R-:W-:Y:S05]  /*0b80*/  BSYNC.RECONVERGENT B3 ;  /* 0x0000000000037941 */ /* 0x000fea0003800200 */
.L_x_17:
[----:B------:R-:W-:Y:S05]  /*0b90*/  BRA `(.L_x_21) ;  /* 0x0000000000207947 */ /* 0x000fea0003800000 */
.L_x_16:
[----:B------:R-:W-:-:S04]  /*0ba0*/  LOP3.LUT R0, R12, 0x80000000, R9, 0x48, !PT ;  /* 0x800000000c007812 */ /* 0x000fc800078e4809 */
[----:B------:R-:W-:Y:S01]  /*0bb0*/  LOP3.LUT R0, R0, 0x7f800000, RZ, 0xfc, !PT ;  /* 0x7f80000000007812 */ /* 0x000fe200078efcff */
[----:B------:R-:W-:Y:S06]  /*0bc0*/  BRA `(.L_x_21) ;  /* 0x0000000000147947 */ /* 0x000fec0003800000 */
.L_x_15:
[----:B------:R-:W-:Y:S01]  /*0bd0*/  LOP3.LUT R0, R12, 0x80000000, R9, 0x48, !PT ;  /* 0x800000000c007812 */ /* 0x000fe200078e4809 */
[----:B------:R-:W-:Y:S06]  /*0be0*/  BRA `(.L_x_21) ;  /* 0x00000000000c7947 */ /* 0x000fec0003800000 */
.L_x_14:
[----:B------:R-:W0:Y:S01]  /*0bf0*/  MUFU.RSQ R0, -QNAN ;  /* 0xffc0000000007908 */ /* 0x000e220000001400 */
[----:B------:R-:W-:Y:S05]  /*0c00*/  BRA `(.L_x_21) ;  /* 0x0000000000047947 */ /* 0x000fea0003800000 */
.L_x_13:
[----:B------:R-:W-:-:S07]  /*0c10*/  FADD.FTZ R0, R0, 5 ;  /* 0x40a0000000007421 */ /* 0x000fce0000010000 */
.L_x_21:
[----:B------:R-:W-:Y:S05]  /*0c20*/  BSYNC.RECONVERGENT B0 ;  /* 0x0000000000007941 */ /* 0x000fea0003800200 */
.L_x_10:
[----:B------:R-:W-:-:S04]  /*0c30*/  IMAD.MOV.U32 R11, RZ, RZ, 0x0 ;  /* 0x00000000ff0b7424 */ /* 0x000fc800078e00ff */
[----:B0-----:R-:W-:Y:S05]  /*0c40*/  RET.REL.NODEC R10 `(_Z20iteration_gpu_sharediiiPfPKf) ;  /* 0xfffffff00aec7950 */ /* 0x001fea0003c3ffff */
.L_x_22:
[----:B------:R-:W-:-:S00]  /*0c50*/  BRA `(.L_x_22) ;  /* 0xfffffffc00fc7947 */ /* 0x000fc0000383ffff */
[----:B------:R-:W-:-:S00]  /*0c60*/  NOP ;  /* 0x0000000000007918 */ /* 0x000fc00000000000 */
        /* <DEDUP_REMOVED lines=9> */
.L_x_48:


//--------------------- .text._Z8init_gpuiiiPf    --------------------------
	.section	.text._Z8init_gpuiiiPf,"ax",@progbits
	.align	128
        .global         _Z8init_gpuiiiPf
        .type           _Z8init_gpuiiiPf,@function
        .size           _Z8init_gpuiiiPf,(.L_x_49 - _Z8init_gpuiiiPf)
        .other          _Z8init_gpuiiiPf,@"STO_CUDA_ENTRY STV_DEFAULT"
_Z8init_gpuiiiPf:
.text._Z8init_gpuiiiPf:
[----:B------:R-:W-:Y:S01]  /*0000*/  LDC R1, c[0x0][0x37c] ;  /* 0x0000df00ff017b82 */ /* 0x000fe20000000800 */
[----:B------:R-:W0:Y:S07]  /*0010*/  S2R R3, SR_TID.X ;  /* 0x0000000000037919 */ /* 0x000e2e0000002100 */
[----:B------:R-:W0:Y:S01]  /*0020*/  S2UR UR5, SR_CTAID.X ;  /* 0x00000000000579c3 */ /* 0x000e220000002500 */
[----:B------:R-:W1:Y:S07]  /*0030*/  LDCU UR4, c[0x0][0x380] ;  /* 0x00007000ff0477ac */ /* 0x000e6e0008000800 */
[----:B------:R-:W0:Y:S02]  /*0040*/  LDC R2, c[0x0][0x360] ;  /* 0x0000d800ff027b82 */ /* 0x000e240000000800 */
[----:B0-----:R-:W-:-:S05]  /*0050*/  IMAD R2, R2, UR5, R3 ;  /* 0x0000000502027c24 */ /* 0x001fca000f8e0203 */
[----:B-1----:R-:W-:-:S13]  /*0060*/  ISETP.GE.AND P0, PT, R2, UR4, PT ;  /* 0x0000000402007c0c */ /* 0x002fda000bf06270 */
[----:B------:R-:W-:Y:S05]  /*0070*/  @P0 EXIT ;  /* 0x000000000000094d */ /* 0x000fea0003800000 */
[----:B------:R-:W-:Y:S01]  /*0080*/  UIMAD UR4, UR4, UR4, URZ ;  /* 0x00000004040472a4 */ /* 0x000fe2000f8e02ff */
[C---:B------:R-:W-:Y:S01]  /*0090*/  IMAD R3, R2.reuse, R2, R2 ;  /* 0x0000000202037224 */ /* 0x040fe200078e0202 */
[----:B------:R-:W0:Y:S01]  /*00a0*/  LDCU.64 UR10, c[0x0][0x358] ;  /* 0x00006b00ff0a77ac */ /* 0x000e220008000a00 */
[----:B------:R-:W-:Y:S03]  /*00b0*/  BSSY.RECONVERGENT B0, `(.L_x_23) ;  /* 0x0000011000007945 */ /* 0x000fe60003800200 */
[----:B------:R-:W-:Y:S02]  /*00c0*/  I2FP.F32.U32 R5, UR4 ;  /* 0x0000000400057c45 */ /* 0x000fe40008201000 */
[----:B------:R-:W-:Y:S02]  /*00d0*/  IADD3 R3, PT, PT, R2, 0x1, R3 ;  /* 0x0000000102037810 */ /* 0x000fe40007ffe003 */
[----:B------:R-:W1:Y:S02]  /*00e0*/  MUFU.RCP R4, R5 ;  /* 0x0000000500047308 */ /* 0x000e640000001000 */
[----:B------:R-:W-:-:S05]  /*00f0*/  I2FP.F32.U32 R0, R3 ;  /* 0x0000000300007245 */ /* 0x000fca0000201000 */
[----:B------:R-:W-:-:S04]  /*0100*/  FMUL R0, R0, 0.98000001907348632812 ;  /* 0x3f7ae14800007820 */ /* 0x000fc80000400000 */
[----:B------:R-:W2:Y:S01]  /*0110*/  FCHK P0, R0, R5 ;  /* 0x0000000500007302 */ /* 0x000ea20000000000 */
[----:B-1----:R-:W-:-:S04]  /*0120*/  FFMA R3, -R5, R4, 1 ;  /* 0x3f80000005037423 */ /* 0x002fc80000000104 */
[----:B------:R-:W-:-:S04]  /*0130*/  FFMA R3, R4, R3, R4 ;  /* 0x0000000304037223 */ /* 0x000fc80000000004 */
[----:B------:R-:W-:-:S04]  /*0140*/  FFMA R4, R0, R3, RZ ;  /* 0x0000000300047223 */ /* 0x000fc800000000ff */
[----:B------:R-:W-:-:S04]  /*0150*/  FFMA R6, -R5, R4, R0 ;  /* 0x0000000405067223 */ /* 0x000fc80000000100 */
[----:B------:R-:W-:Y:S01]  /*0160*/  FFMA R3, R3, R6, R4 ;  /* 0x0000000603037223 */ /* 0x000fe20000000004 */
[----:B0-2---:R-:W-:Y:S06]  /*0170*/  @!P0 BRA `(.L_x_24) ;  /* 0x0000000000108947 */ /* 0x005fec0003800000 */
[----:B------:R-:W-:Y:S02]  /*0180*/  MOV R3, R5 ;  /* 0x0000000500037202 */ /* 0x000fe40000000f00 */
[----:B------:R-:W-:-:S07]  /*0190*/  MOV R10, 0x1b0 ;  /* 0x000001b0000a7802 */ /* 0x000fce0000000f00 */
[----:B------:R-:W-:Y:S05]  /*01a0*/  CALL.REL.NOINC `($__internal_1_$__cuda_sm3x_div_rn_noftz_f32_slowpath) ;  /* 0x0000000800a47944 */ /* 0x000fea0003c00000 */
[----:B------:R-:W-:-:S07]  /*01b0*/  IMAD.MOV.U32 R3, RZ, RZ, R0 ;  /* 0x000000ffff037224 */ /* 0x000fce00078e0000 */
.L_x_24:
[----:B------:R-:W-:Y:S05]  /*01c0*/  BSYNC.RECONVERGENT B0 ;  /* 0x0000000000007941 */ /* 0x000fea0003800200 */
.L_x_23:
[----:B------:R-:W0:Y:S01]  /*01d0*/  LDC.64 R4, c[0x0][0x390] ;  /* 0x0000e400ff047b82 */ /* 0x000e220000000a00 */
[----:B------:R-:W1:Y:S01]  /*01e0*/  LDCU UR4, c[0x0][0x388] ;  /* 0x00007100ff0477ac */ /* 0x000e620008000800 */
[----:B------:R-:W2:Y:S01]  /*01f0*/  LDCU UR5, c[0x0][0x384] ;  /* 0x00007080ff0577ac */ /* 0x000ea20008000800 */
[----:B-1----:R-:W-:Y:S01]  /*0200*/  IMAD R7, R2, UR4, RZ ;  /* 0x0000000402077c24 */ /* 0x002fe2000f8e02ff */
[----:B------:R-:W-:Y:S01]  /*0210*/  MOV R2, R3 ;  /* 0x0000000300027202 */ /* 0x000fe20000000f00 */
[----:B--2---:R-:W-:Y:S02]  /*0220*/  UISETP.GE.AND UP0, UPT, UR5, 0x2, UPT ;  /* 0x000000020500788c */ /* 0x004fe4000bf06270 */
[----:B0-----:R-:W-:-:S05]  /*0230*/  IMAD.WIDE R4, R7, 0x4, R4 ;  /* 0x0000000407047825 */ /* 0x001fca00078e0204 */
[----:B------:R0:W-:Y:S02]  /*0240*/  STG.E desc[UR10][R4.64], R3 ;  /* 0x0000000304007986 */ /* 0x0001e4000c10190a */
[----:B------:R-:W-:Y:S05]  /*0250*/  BRA.U !UP0, `(.L_x_25) ;  /* 0x0000000908607547 */ /* 0x000fea000b800000 */
[----:B------:R-:W-:Y:S01]  /*0260*/  UIADD3 UR7, UPT, UPT, UR5, -0x2, URZ ;  /* 0xfffffffe05077890 */ /* 0x000fe2000fffe0ff */
[----:B------:R-:W-:Y:S01]  /*0270*/  IMAD.MOV.U32 R9, RZ, RZ, 0x1 ;  /* 0x00000001ff097424 */ /* 0x000fe200078e00ff */
[----:B------:R-:W-:Y:S02]  /*0280*/  UIMAD UR4, UR5, UR5, URZ ;  /* 0x00000005050472a4 */ /* 0x000fe4000f8e02ff */
[----:B------:R-:W-:Y:S02]  /*0290*/  UISETP.GE.U32.AND UP0, UPT, UR7, 0x3, UPT ;  /* 0x000000030700788c */ /* 0x000fe4000bf06070 */
[----:B------:R-:W-:Y:S02]  /*02a0*/  UIADD3 UR6, UPT, UPT, UR5, -0x1, URZ ;  /* 0xffffffff05067890 */ /* 0x000fe4000fffe0ff */
[----:B0-----:R-:W-:Y:S02]  /*02b0*/  I2FP.F32.U32 R3, UR4 ;  /* 0x0000000400037c45 */ /* 0x001fe40008201000 */
[----:B------:R-:W-:-:S03]  /*02c0*/  ULOP3.LUT UR8, UR6, 0x3, URZ, 0xc0, !UPT ;  /* 0x0000000306087892 */ /* 0x000fc6000f8ec0ff */
[----:B------:R-:W-:Y:S09]  /*02d0*/  BRA.U !UP0, `(.L_x_26) ;  /* 0x0000000508387547 */ /* 0x000ff2000b800000 */
[----:B------:R-:W-:Y:S01]  /*02e0*/  HFMA2 R8, -RZ, RZ, 0, 0 ;  /* 0x00000000ff087431 */ /* 0x000fe200000001ff */
[----:B------:R-:W-:Y:S02]  /*02f0*/  ULOP3.LUT UR4, UR6, 0xfffffffc, URZ, 0xc0, !UPT ;  /* 0xfffffffc06047892 */ /* 0x000fe4000f8ec0ff */
[----:B------:R-:W-:Y:S02]  /*0300*/  UIADD3 UR5, UPT, UPT, UR5, -0x4, URZ ;  /* 0xfffffffc05057890 */ /* 0x000fe4000fffe0ff */
[----:B------:R-:W-:-:S12]  /*0310*/  UIADD3 UR4, UPT, UPT, -UR4, URZ, URZ ;  /* 0x000000ff04047290 */ /* 0x000fd8000fffe1ff */
.L_x_31:
[----:B0-----:R-:W0:Y:S01]  /*0320*/  MUFU.RCP R6, R3 ;  /* 0x0000000300067308 */ /* 0x001e220000001000 */
[----:B------:R-:W-:-:S06]  /*0330*/  UIADD3 UR7, UPT, UPT, UR5, 0x3, URZ ;  /* 0x0000000305077890 */ /* 0x000fcc000fffe0ff */
[----:B------:R-:W-:Y:S01]  /*0340*/  I2FP.F32.S32 R0, UR7 ;  /* 0x0000000700007c45 */ /* 0x000fe20008201400 */
[----:B------:R-:W-:-:S04]  /*0350*/  UIADD3 UR7, UPT, UPT, UR5, 0x2, URZ ;  /* 0x0000000205077890 */ /* 0x000fc8000fffe0ff */
[----:B------:R-:W-:-:S04]  /*0360*/  FMUL R0, R0, R0 ;  /* 0x0000000000007220 */ /* 0x000fc80000400000 */
[----:B------:R-:W1:Y:S01]  /*0370*/  FCHK P0, R0, R3 ;  /* 0x0000000300007302 */ /* 0x000e620000000000 */
[----:B0-----:R-:W-:-:S04]  /*0380*/  FFMA R7, -R3, R6, 1 ;  /* 0x3f80000003077423 */ /* 0x001fc80000000106 */
[----:B------:R-:W-:-:S04]  /*0390*/  FFMA R7, R6, R7, R6 ;  /* 0x0000000706077223 */ /* 0x000fc80000000006 */
[----:B------:R-:W-:-:S04]  /*03a0*/  FFMA R6, R0, R7, RZ ;  /* 0x0000000700067223 */ /* 0x000fc800000000ff */
[----:B------:R-:W-:-:S04]  /*03b0*/  FFMA R9, -R3, R6, R0 ;  /* 0x0000000603097223 */ /* 0x000fc80000000100 */
[----:B------:R-:W-:Y:S01]  /*03c0*/  FFMA R9, R7, R9, R6 ;  /* 0x0000000907097223 */ /* 0x000fe20000000006 */
[----:B------:R-:W-:Y:S01]  /*03d0*/  VIADD R7, R8, 0x1 ;  /* 0x0000000108077836 */ /* 0x000fe20000000000 */
[----:B-1----:R-:W-:Y:S06]  /*03e0*/  @!P0 BRA `(.L_x_27) ;  /* 0x00000000000c8947 */ /* 0x002fec0003800000 */
[----:B------:R-:W-:-:S07]  /*03f0*/  MOV R10, 0x410 ;  /* 0x00000410000a7802 */ /* 0x000fce0000000f00 */
[----:B------:R-:W-:Y:S05]  /*0400*/  CALL.REL.NOINC `($__internal_1_$__cuda_sm3x_div_rn_noftz_f32_slowpath) ;  /* 0x00000008000c7944 */ /* 0x000fea0003c00000 */
[----:B------:R-:W-:-:S07]  /*0410*/  MOV R9, R0 ;  /* 0x0000000000097202 */ /* 0x000fce0000000f00 */
.L_x_27:
[----:B------:R-:W0:Y:S01]  /*0420*/  MUFU.RCP R10, R3 ;  /* 0x00000003000a7308 */ /* 0x000e220000001000 */
[----:B------:R-:W-:Y:S01]  /*0430*/  I2FP.F32.S32 R0, UR7 ;  /* 0x0000000700007c45 */ /* 0x000fe20008201400 */
[----:B------:R-:W-:Y:S01]  /*0440*/  FMUL R9, R2, R9 ;  /* 0x0000000902097220 */ /* 0x000fe20000400000 */
[----:B------:R-:W-:-:S04]  /*0450*/  IMAD.WIDE R6, R7, 0x4, R4 ;  /* 0x0000000407067825 */ /* 0x000fc800078e0204 */
[----:B------:R-:W-:Y:S01]  /*0460*/  FMUL R12, R0, R0 ;  /* 0x00000000000c7220 */ /* 0x000fe20000400000 */
[----:B------:R1:W-:Y:S03]  /*0470*/  STG.E desc[UR10][R6.64], R9 ;  /* 0x0000000906007986 */ /* 0x0003e6000c10190a */
[----:B------:R-:W2:Y:S01]  /*0480*/  FCHK P0, R12, R3 ;  /* 0x000000030c007302 */ /* 0x000ea20000000000 */
[----:B0-----:R-:W-:-:S04]  /*0490*/  FFMA R11, -R3, R10, 1 ;  /* 0x3f800000030b7423 */ /* 0x001fc8000000010a */
[----:B------:R-:W-:-:S04]  /*04a0*/  FFMA R0, R10, R11, R10 ;  /* 0x0000000b0a007223 */ /* 0x000fc8000000000a */
[----:B------:R-:W-:-:S04]  /*04b0*/  FFMA R10, R0, R12, RZ ;  /* 0x0000000c000a7223 */ /* 0x000fc800000000ff */
[----:B------:R-:W-:-:S04]  /*04c0*/  FFMA R11, -R3, R10, R12 ;  /* 0x0000000a030b7223 */ /* 0x000fc8000000010c */
[----:B------:R-:W-:Y:S01]  /*04d0*/  FFMA R11, R0, R11, R10 ;  /* 0x0000000b000b7223 */ /* 0x000fe2000000000a */
[----:B-12---:R-:W-:Y:S06]  /*04e0*/  @!P0 BRA `(.L_x_28) ;  /* 0x0000000000108947 */ /* 0x006fec0003800000 */
[----:B------:R-:W-:Y:S01]  /*04f0*/  IMAD.MOV.U32 R0, RZ, RZ, R12 ;  /* 0x000000ffff007224 */ /* 0x000fe200078e000c */
[----:B------:R-:W-:-:S07]  /*0500*/  MOV R10, 0x520 ;  /* 0x00000520000a7802 */ /* 0x000fce0000000f00 */
[----:B------:R-:W-:Y:S05]  /*0510*/  CALL.REL.NOINC `($__internal_1_$__cuda_sm3x_div_rn_noftz_f32_slowpath) ;  /* 0x0000000400c87944 */ /* 0x000fea0003c00000 */
[----:B------:R-:W-:-:S07]  /*0520*/  MOV R11, R0 ;  /* 0x00000000000b7202 */ /* 0x000fce0000000f00 */
.L_x_28:
[----:B------:R-:W0:Y:S01]  /*0530*/  MUFU.RCP R10, R3 ;  /* 0x00000003000a7308 */ /* 0x000e220000001000 */
[----:B------:R-:W-:Y:S01]  /*0540*/  UIADD3 UR7, UPT, UPT, UR5, 0x1, URZ ;  /* 0x0000000105077890 */ /* 0x000fe2000fffe0ff */
[----:B------:R-:W-:-:S05]  /*0550*/  FMUL R11, R2, R11 ;  /* 0x0000000b020b7220 */ /* 0x000fca0000400000 */
[----:B------:R-:W-:Y:S01]  /*0560*/  I2FP.F32.S32 R0, UR7 ;  /* 0x0000000700007c45 */ /* 0x000fe20008201400 */
[----:B------:R1:W-:Y:S04]  /*0570*/  STG.E desc[UR10][R6.64+0x4], R11 ;  /* 0x0000040b06007986 */ /* 0x0003e8000c10190a */
[----:B------:R-:W-:-:S04]  /*0580*/  FMUL R12, R0, R0 ;  /* 0x00000000000c7220 */ /* 0x000fc80000400000 */
        /* <DEDUP_REMOVED lines=11> */
.L_x_29:
[----:B------:R-:W0:Y:S01]  /*0640*/  MUFU.RCP R10, R3 ;  /* 0x00000003000a7308 */ /* 0x000e220000001000 */
[----:B------:R-:W-:Y:S01]  /*0650*/  I2FP.F32.S32 R0, UR5 ;  /* 0x0000000500007c45 */ /* 0x000fe20008201400 */
[----:B------:R-:W-:-:S04]  /*0660*/  FMUL R9, R2, R9 ;  /* 0x0000000902097220 */ /* 0x000fc80000400000 */
        /* <DEDUP_REMOVED lines=13> */
.L_x_30:
[----:B------:R-:W-:Y:S01]  /*0740*/  FMUL R11, R2, R11 ;  /* 0x0000000b020b7220 */ /* 0x000fe20000400000 */
[----:B------:R-:W-:Y:S01]  /*0750*/  UIADD3 UR4, UPT, UPT, UR4, 0x4, URZ ;  /* 0x0000000404047890 */ /* 0x000fe2000fffe0ff */
[----:B------:R-:W-:Y:S01]  /*0760*/  VIADD R8, R8, 0x4 ;  /* 0x0000000408087836 */ /* 0x000fe20000000000 */
[----:B------:R-:W-:Y:S02]  /*0770*/  UIADD3 UR5, UPT, UPT, UR5, -0x4, URZ ;  /* 0xfffffffc05057890 */ /* 0x000fe4000fffe0ff */
[----:B------:R0:W-:Y:S01]  /*0780*/  STG.E desc[UR10][R6.64+0xc], R11 ;  /* 0x00000c0b06007986 */ /* 0x0001e2000c10190a */
[----:B------:R-:W-:-:S09]  /*0790*/  UISETP.NE.AND UP0, UPT, UR4, URZ, UPT ;  /* 0x000000ff0400728c */ /* 0x000fd2000bf05270 */
[----:B------:R-:W-:Y:S05]  /*07a0*/  BRA.U UP0, `(.L_x_31) ;  /* 0xfffffff900dc7547 */ /* 0x000fea000b83ffff */
[----:B------:R-:W-:-:S07]  /*07b0*/  IADD3 R9, PT, PT, R8, 0x1, RZ ;  /* 0x0000000108097810 */ /* 0x000fce0007ffe0ff */
.L_x_26:
[----:B------:R-:W-:-:S09]  /*07c0*/  UISETP.NE.AND UP0, UPT, UR8, URZ, UPT ;  /* 0x000000ff0800728c */ /* 0x000fd2000bf05270 */
[----:B------:R-:W-:Y:S05]  /*07d0*/  BRA.U !UP0, `(.L_x_25) ;  /* 0x0000000508007547 */ /* 0x000fea000b800000 */
[----:B------:R-:W-:-:S09]  /*07e0*/  UISETP.NE.AND UP0, UPT, UR8, 0x1, UPT ;  /* 0x000000010800788c */ /* 0x000fd2000bf05270 */
[----:B------:R-:W-:Y:S05]  /*07f0*/  BRA.U !UP0, `(.L_x_32) ;  /* 0x00000001089c7547 */ /* 0x000fea000b800000 */
[----:B------:R-:W1:Y:S01]  /*0800*/  LDCU UR4, c[0x0][0x384] ;  /* 0x00007080ff0477ac */ /* 0x000e620008000800 */
[----:B0-----:R-:W0:Y:S01]  /*0810*/  MUFU.RCP R6, R3 ;  /* 0x0000000300067308 */ /* 0x001e220000001000 */
[----:B-1----:R-:W-:Y:S01]  /*0820*/  IADD3 R0, PT, PT, -R9, UR4, RZ ;  /* 0x0000000409007c10 */ /* 0x002fe2000fffe1ff */
[----:B0-----:R-:W-:-:S03]  /*0830*/  FFMA R7, -R3, R6, 1 ;  /* 0x3f80000003077423 */ /* 0x001fc60000000106 */
[----:B------:R-:W-:-:S05]  /*0840*/  I2FP.F32.S32 R0, R0 ;  /* 0x0000000000007245 */ /* 0x000fca0000201400 */
[----:B------:R-:W-:Y:S01]  /*0850*/  FMUL R8, R0, R0 ;  /* 0x0000000000087220 */ /* 0x000fe20000400000 */
[----:B------:R-:W-:-:S03]  /*0860*/  FFMA R0, R6, R7, R6 ;  /* 0x0000000706007223 */ /* 0x000fc60000000006 */
[----:B------:R-:W0:Y:S01]  /*0870*/  FCHK P0, R8, R3 ;  /* 0x0000000308007302 */ /* 0x000e220000000000 */
[----:B------:R-:W-:-:S04]  /*0880*/  FFMA R6, R0, R8, RZ ;  /* 0x0000000800067223 */ /* 0x000fc800000000ff */
[----:B------:R-:W-:-:S04]  /*0890*/  FFMA R7, -R3, R6, R8 ;  /* 0x0000000603077223 */ /* 0x000fc80000000108 */
[----:B------:R-:W-:Y:S01]  /*08a0*/  FFMA R7, R0, R7, R6 ;  /* 0x0000000700077223 */ /* 0x000fe20000000006 */
[----:B0-----:R-:W-:Y:S06]  /*08b0*/  @!P0 BRA `(.L_x_33) ;  /* 0x0000000000108947 */ /* 0x001fec0003800000 */
[----:B------:R-:W-:Y:S01]  /*08c0*/  IMAD.MOV.U32 R0, RZ, RZ, R8 ;  /* 0x000000ffff007224 */ /* 0x000fe200078e0008 */
[----:B------:R-:W-:-:S07]  /*08d0*/  MOV R10, 0x8f0 ;  /* 0x000008f0000a7802 */ /* 0x000fce0000000f00 */
[----:B------:R-:W-:Y:S05]  /*08e0*/  CALL.REL.NOINC `($__internal_1_$__cuda_sm3x_div_rn_noftz_f32_slowpath) ;  /* 0x0000000000d47944 */ /* 0x000fea0003c00000 */
[----:B------:R-:W-:-:S07]  /*08f0*/  MOV R7, R0 ;  /* 0x0000000000077202 */ /* 0x000fce0000000f00 */
.L_x_33:
[----:B------:R-:W0:Y:S01]  /*0900*/  LDCU UR4, c[0x0][0x384] ;  /* 0x00007080ff0477ac */ /* 0x000e220008000800 */
[----:B------:R-:W-:Y:S01]  /*0910*/  LOP3.LUT R0, RZ, R9, RZ, 0x33, !PT ;  /* 0x00000009ff007212 */ /* 0x000fe200078e33ff */
[----:B------:R-:W1:Y:S01]  /*0920*/  MUFU.RCP R8, R3 ;  /* 0x0000000300087308 */ /* 0x000e620000001000 */
[----:B------:R-:W-:Y:S01]  /*0930*/  FMUL R11, R2, R7 ;  /* 0x00000007020b7220 */ /* 0x000fe20000400000 */
[----:B------:R-:W-:-:S05]  /*0940*/  IMAD.WIDE R6, R9, 0x4, R4 ;  /* 0x0000000409067825 */ /* 0x000fca00078e0204 */
[----:B------:R2:W-:Y:S01]  /*0950*/  STG.E desc[UR10][R6.64], R11 ;  /* 0x0000000b06007986 */ /* 0x0005e2000c10190a */
[----:B0-----:R-:W-:Y:S02]  /*0960*/  VIADD R0, R0, UR4 ;  /* 0x0000000400007c36 */ /* 0x001fe40008000000 */
[----:B-1----:R-:W-:-:S03]  /*0970*/  FFMA R13, -R3, R8, 1 ;  /* 0x3f800000030d7423 */ /* 0x002fc60000000108 */
[----:B------:R-:W-:-:S05]  /*0980*/  I2FP.F32.S32 R0, R0 ;  /* 0x0000000000007245 */ /* 0x000fca0000201400 */
[----:B------:R-:W-:Y:S01]  /*0990*/  FMUL R10, R0, R0 ;  /* 0x00000000000a7220 */ /* 0x000fe20000400000 */
[----:B------:R-:W-:-:S03]  /*09a0*/  FFMA R0, R8, R13, R8 ;  /* 0x0000000d08007223 */ /* 0x000fc60000000008 */
[----:B------:R-:W0:Y:S01]  /*09b0*/  FCHK P0, R10, R3 ;  /* 0x000000030a007302 */ /* 0x000e220000000000 */
        /* <DEDUP_REMOVED lines=8> */
.L_x_34:
[----:B------:R-:W-:Y:S01]  /*0a40*/  FMUL R13, R2, R13 ;  /* 0x0000000d020d7220 */ /* 0x000fe20000400000 */
[----:B------:R-:W-:-:S04]  /*0a50*/  IADD3 R9, PT, PT, R9, 0x2, RZ ;  /* 0x0000000209097810 */ /* 0x000fc80007ffe0ff */
[----:B------:R1:W-:Y:S03]  /*0a60*/  STG.E desc[UR10][R6.64+0x4], R13 ;  /* 0x0000040d06007986 */ /* 0x0003e6000c10190a */
.L_x_32:
[----:B------:R-:W-:-:S04]  /*0a70*/  ULOP3.LUT UR4, UR6, 0x1, URZ, 0xc0, !UPT ;  /* 0x0000000106047892 */ /* 0x000fc8000f8ec0ff */
[----:B------:R-:W-:-:S09]  /*0a80*/  UISETP.NE.U32.AND UP0, UPT, UR4, 0x1, UPT ;  /* 0x000000010400788c */ /* 0x000fd2000bf05070 */
[----:B------:R-:W-:Y:S05]  /*0a90*/  BRA.U UP0, `(.L_x_25) ;  /* 0x0000000100507547 */ /* 0x000fea000b800000 */
[----:B------:R-:W2:Y:S01]  /*0aa0*/  LDCU UR4, c[0x0][0x384] ;  /* 0x00007080ff0477ac */ /* 0x000ea20008000800 */
[----:B01----:R-:W0:Y:S01]  /*0ab0*/  MUFU.RCP R6, R3 ;  /* 0x0000000300067308 */ /* 0x003e220000001000 */
[----:B--2---:R-:W-:Y:S01]  /*0ac0*/  IADD3 R0, PT, PT, -R9, UR4, RZ ;  /* 0x0000000409007c10 */ /* 0x004fe2000fffe1ff */
        /* <DEDUP_REMOVED lines=9> */
[----:B------:R-:W-:Y:S02]  /*0b60*/  MOV R0, R8 ;  /* 0x0000000800007202 */ /* 0x000fe40000000f00 */
[----:B------:R-:W-:-:S07]  /*0b70*/  MOV R10, 0xb90 ;  /* 0x00000b90000a7802 */ /* 0x000fce0000000f00 */
[----:B------:R-:W-:Y:S05]  /*0b80*/  CALL.REL.NOINC `($__internal_1_$__cuda_sm3x_div_rn_noftz_f32_slowpath) ;  /* 0x00000000002c7944 */ /* 0x000fea0003c00000 */
[----:B------:R-:W-:-:S07]  /*0b90*/  IMAD.MOV.U32 R7, RZ, RZ, R0 ;  /* 0x000000ffff077224 */ /* 0x000fce00078e0000 */
.L_x_35:
[----:B------:R-:W-:Y:S01]  /*0ba0*/  FMUL R3, R2, R7 ;  /* 0x0000000702037220 */ /* 0x000fe20000400000 */
[----:B------:R-:W-:-:S05]  /*0bb0*/  IMAD.WIDE R6, R9, 0x4, R4 ;  /* 0x0000000409067825 */ /* 0x000fca00078e0204 */
[----:B------:R2:W-:Y:S04]  /*0bc0*/  STG.E desc[UR10][R6.64], R3 ;  /* 0x0000000306007986 */ /* 0x0005e8000c10190a */
[----:B------:R2:W5:Y:S02]  /*0bd0*/  LDG.E R2, desc[UR10][R4.64] ;  /* 0x0000000a04027981 */ /* 0x000564000c1e1900 */
.L_x_25:
[----:B012---:R-:W0:Y:S02]  /*0be0*/  LDC R7, c[0x0][0x384] ;  /* 0x0000e100ff077b82 */ /* 0x007e240000000800 */
[----:B0-----:R-:W-:-:S05]  /*0bf0*/  IMAD.WIDE R6, R7, 0x4, R4 ;  /* 0x0000000407067825 */ /* 0x001fca00078e0204 */
[----:B-----5:R-:W-:Y:S04]  /*0c00*/  STG.E desc[UR10][R6.64], R2 ;  /* 0x0000000206007986 */ /* 0x020fe8000c10190a */
[----:B------:R-:W2:Y:S04]  /*0c10*/  LDG.E R5, desc[UR10][R4.64+0x4] ;  /* 0x0000040a04057981 */ /* 0x000ea8000c1e1900 */
[----:B--2---:R-:W-:Y:S01]  /*0c20*/  STG.E desc[UR10][R6.64+0x4], R5 ;  /* 0x0000040506007986 */ /* 0x004fe2000c10190a */
[----:B------:R-:W-:Y:S05]  /*0c30*/  EXIT ;  /* 0x000000000000794d */ /* 0x000fea0003800000 */
        .weak           $__internal_1_$__cuda_sm3x_div_rn_noftz_f32_slowpath
        .type           $__internal_1_$__cuda_sm3x_div_rn_noftz_f32_slowpath,@function
        .size           $__internal_1_$__cuda_sm3x_div_rn_noftz_f32_slowpath,(.L_x_49 - $__internal_1_$__cuda_sm3x_div_rn_noftz_f32_slowpath)
$__internal_1_$__cuda_sm3x_div_rn_noftz_f32_slowpath:
[--C-:B------:R-:W-:Y:S01]  /*0c40*/  SHF.R.U32.HI R11, RZ, 0x17, R3.reuse ;  /* 0x00000017ff0b7819 */ /* 0x100fe20000011603 */
[----:B------:R-:W-:Y:S01]  /*0c50*/  BSSY.RECONVERGENT B1, `(.L_x_36) ;  /* 0x0000063000017945 */ /* 0x000fe20003800200 */
[----:B------:R-:W-:Y:S01]  /*0c60*/  SHF.R.U32.HI R12, RZ, 0x17, R0 ;  /* 0x00000017ff0c7819 */ /* 0x000fe20000011600 */
[----:B------:R-:W-:Y:S01]  /*0c70*/  IMAD.MOV.U32 R13, RZ, RZ, R3 ;  /* 0x000000ffff0d7224 */ /* 0x000fe200078e0003 */
[----:B------:R-:W-:Y:S02]  /*0c80*/  LOP3.LUT R11, R11, 0xff, RZ, 0xc0, !PT ;  /* 0x000000ff0b0b7812 */ /* 0x000fe400078ec0ff */
[----:B------:R-:W-:Y:S02]  /*0c90*/  LOP3.LUT R15, R12, 0xff, RZ, 0xc0, !PT ;  /* 0x000000ff0c0f7812 */ /* 0x000fe400078ec0ff */
[----:B------:R-:W-:Y:S02]  /*0ca0*/  IADD3 R16, PT, PT, R11, -0x1, RZ ;  /* 0xffffffff0b107810 */ /* 0x000fe40007ffe0ff */
[----:B------:R-:W-:-:S02]  /*0cb0*/  IADD3 R14, PT, PT, R15, -0x1, RZ ;  /* 0xffffffff0f0e7810 */ /* 0x000fc40007ffe0ff */
[----:B------:R-:W-:-:S04]  /*0cc0*/  ISETP.GT.U32.AND P0, PT, R16, 0xfd, PT ;  /* 0x000000fd1000780c */ /* 0x000fc80003f04070 */
[----:B------:R-:W-:-:S13]  /*0cd0*/  ISETP.GT.U32.OR P0, PT, R14, 0xfd, P0 ;  /* 0x000000fd0e00780c */ /* 0x000fda0000704470 */
[----:B------:R-:W-:Y:S01]  /*0ce0*/  @!P0 MOV R12, RZ ;  /* 0x000000ff000c8202 */ /* 0x000fe20000000f00 */
[----:B------:R-:W-:Y:S06]  /*0cf0*/  @!P0 BRA `(.L_x_37) ;  /* 0x00000000005c8947 */ /* 0x000fec0003800000 */
[----:B------:R-:W-:Y:S02]  /*0d00*/  FSETP.GTU.FTZ.AND P0, PT, |R0|, +INF , PT ;  /* 0x7f8000000000780b */ /* 0x000fe40003f1c200 */
[----:B------:R-:W-:-:S04]  /*0d10*/  FSETP.GTU.FTZ.AND P1, PT, |R3|, +INF , PT ;  /* 0x7f8000000300780b */ /* 0x000fc80003f3c200 */
[----:B------:R-:W-:-:S13]  /*0d20*/  PLOP3.LUT P0, PT, P0, P1, PT, 0xf8, 0x8f ;  /* 0x00000000008f781c */ /* 0x000fda0000703f70 */
[----:B------:R-:W-:Y:S05]  /*0d30*/  @P0 BRA `(.L_x_38) ;  /* 0x00000004004c0947 */ /* 0x000fea0003800000 */
[----:B------:R-:W-:-:S13]  /*0d40*/  LOP3.LUT P0, RZ, R13, 0x7fffffff, R0, 0xc8, !PT ;  /* 0x7fffffff0dff7812 */ /* 0x000fda000780c800 */
[----:B------:R-:W-:Y:S05]  /*0d50*/  @!P0 BRA `(.L_x_39) ;  /* 0x00000004003c8947 */ /* 0x000fea0003800000 */
[C---:B------:R-:W-:Y:S02]  /*0d60*/  FSETP.NEU.FTZ.AND P2, PT, |R0|.reuse, +INF , PT ;  /* 0x7f8000000000780b */ /* 0x040fe40003f5d200 */
[----:B------:R-:W-:Y:S02]  /*0d70*/  FSETP.NEU.FTZ.AND P1, PT, |R3|, +INF , PT ;  /* 0x7f8000000300780b */ /* 0x000fe40003f3d200 */
[----:B------:R-:W-:-:S11]  /*0d80*/  FSETP.NEU.FTZ.AND P0, PT, |R0|, +INF , PT ;  /* 0x7f8000000000780b */ /* 0x000fd60003f1d200 */
[----:B------:R-:W-:Y:S05]  /*0d90*/  @!P1 BRA !P2, `(.L_x_39) ;  /* 0x00000004002c9947 */ /* 0x000fea0005000000 */
[----:B------:R-:W-:-:S04]  /*0da0*/  LOP3.LUT P2, RZ, R0, 0x7fffffff, RZ, 0xc0, !PT ;  /* 0x7fffffff00ff7812 */ /* 0x000fc8000784c0ff */
[----:B------:R-:W-:-:S13]  /*0db0*/  PLOP3.LUT P1, PT, P1, P2, PT, 0x2f, 0xf2 ;  /* 0x0000000000f2781c */ /* 0x000fda0000f24577 */
[----:B------:R-:W-:Y:S05]  /*0dc0*/  @P1 BRA `(.L_x_40) ;  /* 0x0000000400181947 */ /* 0x000fea0003800000 */
[----:B------:R-:W-:-:S04]  /*0dd0*/  LOP3.LUT P1, RZ, R13, 0x7fffffff, RZ, 0xc0, !PT ;  /* 0x7fffffff0dff7812 */ /* 0x000fc8000782c0ff */
[----:B------:R-:W-:-:S13]  /*0de0*/  PLOP3.LUT P0, PT, P0, P1, PT, 0x2f, 0xf2 ;  /* 0x0000000000f2781c */ /* 0x000fda0000702577 */
[----:B------:R-:W-:Y:S05]  /*0df0*/  @P0 BRA `(.L_x_41) ;  /* 0x0000000400000947 */ /* 0x000fea0003800000 */
[----:B------:R-:W-:Y:S02]  /*0e00*/  ISETP.GE.AND P0, PT, R14, RZ, PT ;  /* 0x000000ff0e00720c */ /* 0x000fe40003f06270 */
[----:B------:R-:W-:-:S11]  /*0e10*/  ISETP.GE.AND P1, PT, R16, RZ, PT ;  /* 0x000000ff1000720c */ /* 0x000fd60003f26270 */
[----:B------:R-:W-:Y:S01]  /*0e20*/  @P0 MOV R12, RZ ;  /* 0x000000ff000c0202 */ /* 0x000fe20000000f00 */
[----:B------:R-:W-:Y:S02]  /*0e30*/  @!P0 IMAD.MOV.U32 R12, RZ, RZ, -0x40 ;  /* 0xffffffc0ff0c8424 */ /* 0x000fe400078e00ff */
[----:B------:R-:W-:Y:S01]  /*0e40*/  @!P0 FFMA R0, R0, 1.84467440737095516160e+19, RZ ;  /* 0x5f80000000008823 */ /* 0x000fe200000000ff */
[----:B------:R-:W-:Y:S02]  /*0e50*/  @!P1 FFMA R13, R3, 1.84467440737095516160e+19, RZ ;  /* 0x5f800000030d9823 */ /* 0x000fe400000000ff */
[----:B------:R-:W-:-:S07]  /*0e60*/  @!P1 IADD3 R12, PT, PT, R12, 0x40, RZ ;  /* 0x000000400c0c9810 */ /* 0x000fce0007ffe0ff */
.L_x_37:
[----:B------:R-:W-:Y:S01]  /*0e70*/  LEA R14, R11, 0xc0800000, 0x17 ;  /* 0xc08000000b0e7811 */ /* 0x000fe200078eb8ff */
[----:B------:R-:W-:Y:S01]  /*0e80*/  VIADD R15, R15, 0xffffff81 ;  /* 0xffffff810f0f7836 */ /* 0x000fe20000000000 */
[----:B------:R-:W-:Y:S02]  /*0e90*/  BSSY.RECONVERGENT B2, `(.L_x_42) ;  /* 0x0000035000027945 */ /* 0x000fe40003800200 */
[----:B------:R-:W-:Y:S01]  /*0ea0*/  IADD3 R16, PT, PT, -R14, R13, RZ ;  /* 0x0000000d0e107210 */ /* 0x000fe20007ffe1ff */
[C---:B------:R-:W-:Y:S01]  /*0eb0*/  IMAD R0, R15.reuse, -0x800000, R0 ;  /* 0xff8000000f007824 */ /* 0x040fe200078e0200 */
[----:B------:R-:W-:Y:S02]  /*0ec0*/  IADD3 R15, PT, PT, R15, 0x7f, -R11 ;  /* 0x0000007f0f0f7810 */ /* 0x000fe40007ffe80b */
[----:B------:R-:W0:Y:S01]  /*0ed0*/  MUFU.RCP R13, R16 ;  /* 0x00000010000d7308 */ /* 0x000e220000001000 */
[----:B------:R-:W-:Y:S01]  /*0ee0*/  FADD.FTZ R17, -R16, -RZ ;  /* 0x800000ff10117221 */ /* 0x000fe20000010100 */
[----:B------:R-:W-:-:S03]  /*0ef0*/  IADD3 R15, PT, PT, R15, R12, RZ ;  /* 0x0000000c0f0f7210 */ /* 0x000fc60007ffe0ff */
        /* <DEDUP_REMOVED lines=8> */
[----:B------:R-:W-:-:S04]  /*0f80*/  LOP3.LUT R11, R11, 0xff, RZ, 0xc0, !PT ;  /* 0x000000ff0b0b7812 */ /* 0x000fc800078ec0ff */
[----:B------:R-:W-:-:S05]  /*0f90*/  IADD3 R16, PT, PT, R11, R15, RZ ;  /* 0x0000000f0b107210 */ /* 0x000fca0007ffe0ff */
        /* <DEDUP_REMOVED lines=10> */
[-CC-:B------:R-:W-:Y:S01]  /*1040*/  FFMA.RZ R11, R13, R17.reuse, R14.reuse ;  /* 0x000000110d0b7223 */ /* 0x180fe2000000c00e */
[C---:B------:R-:W-:Y:S02]  /*1050*/  ISETP.NE.AND P2, PT, R16.reuse, RZ, PT ;  /* 0x000000ff1000720c */ /* 0x040fe40003f45270 */
[C---:B------:R-:W-:Y:S02]  /*1060*/  ISETP.NE.AND P1, PT, R16.reuse, RZ, PT ;  /* 0x000000ff1000720c */ /* 0x040fe40003f25270 */
[----:B------:R-:W-:Y:S01]  /*1070*/  LOP3.LUT R12, R11, 0x7fffff, RZ, 0xc0, !PT ;  /* 0x007fffff0b0c7812 */ /* 0x000fe200078ec0ff */
[CCC-:B------:R-:W-:Y:S01]  /*1080*/  FFMA.RP R11, R13.reuse, R17.reuse, R14.reuse ;  /* 0x000000110d0b7223 */ /* 0x1c0fe2000000800e */
[----:B------:R-:W-:Y:S01]  /*1090*/  FFMA.RM R14, R13, R17, R14 ;  /* 0x000000110d0e7223 */ /* 0x000fe2000000400e */
[----:B------:R-:W-:Y:S02]  /*10a0*/  IADD3 R13, PT, PT, R16, 0x20, RZ ;  /* 0x00000020100d7810 */ /* 0x000fe40007ffe0ff */
[----:B------:R-:W-:-:S02]  /*10b0*/  LOP3.LUT R12, R12, 0x800000, RZ, 0xfc, !PT ;  /* 0x008000000c0c7812 */ /* 0x000fc400078efcff */
[----:B------:R-:W-:Y:S02]  /*10c0*/  IADD3 R15, PT, PT, -R16, RZ, RZ ;  /* 0x000000ff100f7210 */ /* 0x000fe40007ffe1ff */
[----:B------:R-:W-:Y:S02]  /*10d0*/  SHF.L.U32 R13, R12, R13, RZ ;  /* 0x0000000d0c0d7219 */ /* 0x000fe400000006ff */
[----:B------:R-:W-:Y:S02]  /*10e0*/  FSETP.NEU.FTZ.AND P0, PT, R11, R14, PT ;  /* 0x0000000e0b00720b */ /* 0x000fe40003f1d000 */
[----:B------:R-:W-:Y:S02]  /*10f0*/  SEL R11, R15, RZ, P2 ;  /* 0x000000ff0f0b7207 */ /* 0x000fe40001000000 */
[----:B------:R-:W-:Y:S02]  /*1100*/  ISETP.NE.AND P1, PT, R13, RZ, P1 ;  /* 0x000000ff0d00720c */ /* 0x000fe40000f25270 */
[----:B------:R-:W-:-:S02]  /*1110*/  SHF.R.U32.HI R11, RZ, R11, R12 ;  /* 0x0000000bff0b7219 */ /* 0x000fc4000001160c */
[----:B------:R-:W-:Y:S02]  /*1120*/  PLOP3.LUT P0, PT, P0, P1, PT, 0xf8, 0x8f ;  /* 0x00000000008f781c */ /* 0x000fe40000703f70 */
[----:B------:R-:W-:Y:S02]  /*1130*/  SHF.R.U32.HI R13, RZ, 0x1, R11 ;  /* 0x00000001ff0d7819 */ /* 0x000fe4000001160b */
[----:B------:R-:W-:-:S04]  /*1140*/  SEL R12, RZ, 0x1, !P0 ;  /* 0x00000001ff0c7807 */ /* 0x000fc80004000000 */
[----:B------:R-:W-:-:S04]  /*1150*/  LOP3.LUT R12, R12, 0x1, R13, 0xf8, !PT ;  /* 0x000000010c0c7812 */ /* 0x000fc800078ef80d */
[----:B------:R-:W-:-:S05]  /*1160*/  LOP3.LUT R12, R12, R11, RZ, 0xc0, !PT ;  /* 0x0000000b0c0c7212 */ /* 0x000fca00078ec0ff */
[----:B------:R-:W-:-:S05]  /*1170*/  IMAD.IADD R13, R13, 0x1, R12 ;  /* 0x000000010d0d7824 */ /* 0x000fca00078e020c */
[----:B------:R-:W-:Y:S01]  /*1180*/  LOP3.LUT R0, R13, R0, RZ, 0xfc, !PT ;  /* 0x000000000d007212 */ /* 0x000fe200078efcff */
[----:B------:R-:W-:Y:S06]  /*1190*/  BRA `(.L_x_45) ;  /* 0x0000000000107947 */ /* 0x000fec0003800000 */
.L_x_44:
[----:B------:R-:W-:-:S04]  /*11a0*/  LOP3.LUT R0, R0, 0x80000000, RZ, 0xc0, !PT ;  /* 0x8000000000007812 */ /* 0x000fc800078ec0ff */
[----:B------:R-:W-:Y:S01]  /*11b0*/  LOP3.LUT R0, R0, 0x7f800000, RZ, 0xfc, !PT ;  /* 0x7f80000000007812 */ /* 0x000fe200078efcff */
[----:B------:R-:W-:Y:S06]  /*11c0*/  BRA `(.L_x_45) ;  /* 0x0000000000047947 */ /* 0x000fec0003800000 */
.L_x_43:
[----:B------:R-:W-:-:S07]  /*11d0*/  LEA R0, R15, R0, 0x17 ;  /* 0x000000000f007211 */ /* 0x000fce00078eb8ff */
.L_x_45:
[----:B------:R-:W-:Y:S05]  /*11e0*/  BSYNC.RECONVERGENT B2 ;  /* 0x0000000000027941 */ /* 0x000fea0003800200 */
.L_x_42:
[----:B------:R-:W-:Y:S05]  /*11f0*/  BRA `(.L_x_46) ;  /* 0x0000000000207947 */ /* 0x000fea0003800000 */
.L_x_41:
[----:B------:R-:W-:-:S04]  /*1200*/  LOP3.LUT R0, R13, 0x80000000, R0, 0x48, !PT ;  /* 0x800000000d007812 */ /* 0x000fc800078e4800 */
[----:B------:R-:W-:Y:S01]  /*1210*/  LOP3.LUT R0, R0, 0x7f800000, RZ, 0xfc, !PT ;  /* 0x7f80000000007812 */ /* 0x000fe200078efcff */
[----:B------:R-:W-:Y:S06]  /*1220*/  BRA `(.L_x_46) ;  /* 0x0000000000147947 */ /* 0x000fec0003800000 */
.L_x_40:
[----:B------:R-:W-:Y:S01]  /*1230*/  LOP3.LUT R0, R13, 0x80000000, R0, 0x48, !PT ;  /* 0x800000000d007812 */ /* 0x000fe200078e4800 */
[----:B------:R-:W-:Y:S06]  /*1240*/  BRA `(.L_x_46) ;  /* 0x00000000000c7947 */ /* 0x000fec0003800000 */
.L_x_39:
[----:B------:R-:W0:Y:S01]  /*1250*/  MUFU.RSQ R0, -QNAN ;  /* 0xffc0000000007908 */ /* 0x000e220000001400 */
[----:B------:R-:W-:Y:S05]  /*1260*/  BRA `(.L_x_46) ;  /* 0x0000000000047947 */ /* 0x000fea0003800000 */
.L_x_38:
[----:B------:R-:W-:-:S07]  /*1270*/  FADD.FTZ R0, R0, R3 ;  /* 0x0000000300007221 */ /* 0x000fce0000010000 */
.L_x_46:
[----:B------:R-:W-:Y:S05]  /*1280*/  BSYNC.RECONVERGENT B1 ;  /* 0x0000000000017941 */ /* 0x000fea0003800200 */
.L_x_36:
[----:B------:R-:W-:-:S04]  /*1290*/  HFMA2 R11, -RZ, RZ, 0, 0 ;  /* 0x00000000ff0b7431 */ /* 0x000fc800000001ff */
[----:B0-----:R-:W-:Y:S05]  /*12a0*/  RET.REL.NODEC R10 `(_Z8init_gpuiiiPf) ;  /* 0xffffffec0a547950 */ /* 0x001fea0003c3ffff */
.L_x_47:
        /* <DEDUP_REMOVED lines=13> */
.L_x_49:


//--------------------- .nv.shared._Z20iteration_gpu_sharediiiPfPKf --------------------------
	.section	.nv.shared._Z20iteration_gpu_sharediiiPfPKf,"aw",@nobits
	.sectionflags	@""
	.align	16
	.zero		1024


//--------------------- .nv.shared.reserved.0     --------------------------
	.section	.nv.shared.reserved.0,"aw",@nobits
	.weak		__nv_reservedSMEM_offset_0_alias
	.size		__nv_reservedSMEM_offset_0_alias, 0, 64
	.other		__nv_reservedSMEM_offset_0_alias,@"STO_CUDA_RESERVED_SHARED STV_DEFAULT"
__nv_reservedSMEM_offset_0_alias:
	.zero		0
	.zero		64


//--------------------- .nv.shared._Z8init_gpuiiiPf --------------------------
	.section	.nv.shared._Z8init_gpuiiiPf,"aw",@nobits
	.sectionflags	@""
	.align	16
	.zero		1024


//--------------------- .nv.constant0._Z20iteration_gpu_sharediiiPfPKf --------------------------
	.section	.nv.constant0._Z20iteration_gpu_sharediiiPfPKf,"a",@progbits
	.sectionflags	@""
	.align	4
.nv.constant0._Z20iteration_gpu_sharediiiPfPKf:
	.zero		928


//--------------------- .nv.constant0._Z8init_gpuiiiPf --------------------------
	.section	.nv.constant0._Z8init_gpuiiiPf,"a",@progbits
	.sectionflags	@""
	.align	4
.nv.constant0._Z8init_gpuiiiPf:
	.zero		920


//--------------------- SYMBOLS --------------------------

	.type		.nv.reservedSmem.offset0,@object
	.size		.nv.reservedSmem.offset0,0x4
	.type		.nv.reservedSmem.cap,@object
	.size		.nv.reservedSmem.cap,0x4
